	.headerflags	@"EF_CUDA_TEXMODE_UNIFIED EF_CUDA_64BIT_ADDRESS EF_CUDA_ACCELERATORS EF_CUDA_SM90 EF_CUDA_VIRTUAL_SM(EF_CUDA_SM90)"
	.elftype	@"ET_EXEC"


//--------------------- .nv.info                  --------------------------
	.section	.nv.info,"",@"SHT_CUDA_INFO"
	.align	4


	//----- nvinfo : EIATTR_REGCOUNT
	.align		4
        /*0000*/ 	.byte	0x04, 0x2f
        /*0002*/ 	.short	(.L_1 - .L_0)
	.align		4
.L_0:
        /*0004*/ 	.word	index@(chunk_fwd_kernel_o)
        /*0008*/ 	.word	0x000000ba


	//----- nvinfo : EIATTR_FRAME_SIZE
	.align		4
.L_1:
        /*000c*/ 	.byte	0x04, 0x11
        /*000e*/ 	.short	(.L_3 - .L_2)
	.align		4
.L_2:
        /*0010*/ 	.word	index@(chunk_fwd_kernel_o)
        /*0014*/ 	.word	0x00000000


	//----- nvinfo : EIATTR_MIN_STACK_SIZE
	.align		4
.L_3:
        /*0018*/ 	.byte	0x04, 0x12
        /*001a*/ 	.short	(.L_5 - .L_4)
	.align		4
.L_4:
        /*001c*/ 	.word	index@(chunk_fwd_kernel_o)
        /*0020*/ 	.word	0x00000000
.L_5:


//--------------------- .nv.info.chunk_fwd_kernel_o --------------------------
	.section	.nv.info.chunk_fwd_kernel_o,"",@"SHT_CUDA_INFO"
	.sectionflags	@""
	.align	4


	//----- nvinfo : EIATTR_CUDA_API_VERSION
	.align		4
        /*0000*/ 	.byte	0x04, 0x37
        /*0002*/ 	.short	(.L_7 - .L_6)
.L_6:
        /*0004*/ 	.word	0x00000080


	//----- nvinfo : EIATTR_KPARAM_INFO
	.align		4
.L_7:
        /*0008*/ 	.byte	0x04, 0x17
        /*000a*/ 	.short	(.L_9 - .L_8)
.L_8:
        /*000c*/ 	.word	0x00000000
        /*0010*/ 	.short	0x0008
        /*0012*/ 	.short	0x0038
        /*0014*/ 	.byte	0x00, 0xf4, 0x21, 0x00


	//----- nvinfo : EIATTR_KPARAM_INFO
	.align		4
.L_9:
        /*0018*/ 	.byte	0x04, 0x17
        /*001a*/ 	.short	(.L_11 - .L_10)
.L_10:
        /*001c*/ 	.word	0x00000000
        /*0020*/ 	.short	0x0007
        /*0022*/ 	.short	0x0034
        /*0024*/ 	.byte	0x00, 0xf0, 0x11, 0x00


	//----- nvinfo : EIATTR_KPARAM_INFO
	.align		4
.L_11:
        /*0028*/ 	.byte	0x04, 0x17
        /*002a*/ 	.short	(.L_13 - .L_12)
.L_12:
        /*002c*/ 	.word	0x00000000
        /*0030*/ 	.short	0x0006
        /*0032*/ 	.short	0x0030
        /*0034*/ 	.byte	0x00, 0xf0, 0x11, 0x00


	//----- nvinfo : EIATTR_KPARAM_INFO
	.align		4
.L_13:
        /*0038*/ 	.byte	0x04, 0x17
        /*003a*/ 	.short	(.L_15 - .L_14)
.L_14:
        /*003c*/ 	.word	0x00000000
        /*0040*/ 	.short	0x0005
        /*0042*/ 	.short	0x0028
        /*0044*/ 	.byte	0x00, 0xf4, 0x21, 0x00


	//----- nvinfo : EIATTR_KPARAM_INFO
	.align		4
.L_15:
        /*0048*/ 	.byte	0x04, 0x17
        /*004a*/ 	.short	(.L_17 - .L_16)
.L_16:
        /*004c*/ 	.word	0x00000000
        /*0050*/ 	.short	0x0004
        /*0052*/ 	.short	0x0020
        /*0054*/ 	.byte	0x00, 0xf4, 0x21, 0x00


	//----- nvinfo : EIATTR_KPARAM_INFO
	.align		4
.L_17:
        /*0058*/ 	.byte	0x04, 0x17
        /*005a*/ 	.short	(.L_19 - .L_18)
.L_18:
        /*005c*/ 	.word	0x00000000
        /*0060*/ 	.short	0x0003
        /*0062*/ 	.short	0x0018
        /*0064*/ 	.byte	0x00, 0xf4, 0x21, 0x00


	//----- nvinfo : EIATTR_KPARAM_INFO
	.align		4
.L_19:
        /*0068*/ 	.byte	0x04, 0x17
        /*006a*/ 	.short	(.L_21 - .L_20)
.L_20:
        /*006c*/ 	.word	0x00000000
        /*0070*/ 	.short	0x0002
        /*0072*/ 	.short	0x0010
        /*0074*/ 	.byte	0x00, 0xf4, 0x21, 0x00


	//----- nvinfo : EIATTR_KPARAM_INFO
	.align		4
.L_21:
        /*0078*/ 	.byte	0x04, 0x17
        /*007a*/ 	.short	(.L_23 - .L_22)
.L_22:
        /*007c*/ 	.word	0x00000000
        /*0080*/ 	.short	0x0001
        /*0082*/ 	.short	0x0008
        /*0084*/ 	.byte	0x00, 0xf4, 0x21, 0x00


	//----- nvinfo : EIATTR_KPARAM_INFO
	.align		4
.L_23:
        /*0088*/ 	.byte	0x04, 0x17
        /*008a*/ 	.short	(.L_25 - .L_24)
.L_24:
        /*008c*/ 	.word	0x00000000
        /*0090*/ 	.short	0x0000
        /*0092*/ 	.short	0x0000
        /*0094*/ 	.byte	0x00, 0xf4, 0x21, 0x00


	//----- nvinfo : EIATTR_SPARSE_MMA_MASK
	.align		4
.L_25:
        /*0098*/ 	.byte	0x03, 0x50
        /*009a*/ 	.short	0x0000


	//----- nvinfo : EIATTR_MAXREG_COUNT
	.align		4
        /*009c*/ 	.byte	0x03, 0x1b
        /*009e*/ 	.short	0x00ff


	//----- nvinfo : EIATTR_EXIT_INSTR_OFFSETS
	.align		4
        /*00a0*/ 	.byte	0x04, 0x1c
        /*00a2*/ 	.short	(.L_27 - .L_26)


	//   ....[0]....
.L_26:
        /*00a4*/ 	.word	0x00005ca0


	//   ....[1]....
        /*00a8*/ 	.word	0x00005cf0


	//----- nvinfo : EIATTR_REQNTID
	.align		4
.L_27:
        /*00ac*/ 	.byte	0x04, 0x10
        /*00ae*/ 	.short	(.L_29 - .L_28)
.L_28:
        /*00b0*/ 	.word	0x00000040
        /*00b4*/ 	.word	0x00000001
        /*00b8*/ 	.word	0x00000001


	//----- nvinfo : EIATTR_CBANK_PARAM_SIZE
	.align		4
.L_29:
        /*00bc*/ 	.byte	0x03, 0x19
        /*00be*/ 	.short	0x0040


	//----- nvinfo : EIATTR_PARAM_CBANK
	.align		4
        /*00c0*/ 	.byte	0x04, 0x0a
        /*00c2*/ 	.short	(.L_31 - .L_30)
	.align		4
.L_30:
        /*00c4*/ 	.word	index@(.nv.constant0.chunk_fwd_kernel_o)
        /*00c8*/ 	.short	0x0210
        /*00ca*/ 	.short	0x0040


	//----- nvinfo : EIATTR_SW_WAR
	.align		4
.L_31:
        /*00cc*/ 	.byte	0x04, 0x36
        /*00ce*/ 	.short	(.L_33 - .L_32)
.L_32:
        /*00d0*/ 	.word	0x00000008
.L_33:


//--------------------- .nv.callgraph             --------------------------
	.section	.nv.callgraph,"",@"SHT_CUDA_CALLGRAPH"
	.align	4
	.sectionentsize	8
	.align		4
        /*0000*/ 	.word	0x00000000
	.align		4
        /*0004*/ 	.word	0xffffffff
	.align		4
        /*0008*/ 	.word	0x00000000
	.align		4
        /*000c*/ 	.word	0xfffffffe
	.align		4
        /*0010*/ 	.word	0x00000000
	.align		4
        /*0014*/ 	.word	0xfffffffd
	.align		4
        /*0018*/ 	.word	0x00000000
	.align		4
        /*001c*/ 	.word	0xfffffffc


//--------------------- .text.chunk_fwd_kernel_o  --------------------------
	.section	.text.chunk_fwd_kernel_o,"ax",@progbits
	.sectionflags	@"SHF_BARRIERS=1"
	.align	128
        .global         chunk_fwd_kernel_o
        .type           chunk_fwd_kernel_o,@function
        .size           chunk_fwd_kernel_o,(.L_x_1 - chunk_fwd_kernel_o)
        .other          chunk_fwd_kernel_o,@"STO_CUDA_ENTRY STV_DEFAULT"
chunk_fwd_kernel_o:
.text.chunk_fwd_kernel_o:
[----:B------:R-:W1:Y:S01]  /*0000*/  LDC R1, c[0x0][0x28] ;  /* 0x00000a00ff017b82 */ /* 0x000e620000000800 */
[----:B------:R-:W2:Y:S07]  /*0010*/  S2R R6, SR_TID.X ;  /* 0x0000000000067919 */ /* 0x000eae0000002100 */
[----:B------:R-:W3:Y:S01]  /*0020*/  LDC R2, c[0x0][0x244] ;  /* 0x00009100ff027b82 */ /* 0x000ee20000000800 */
[----:B------:R-:W-:Y:S01]  /*0030*/  ULDC.64 UR8, c[0x0][0x228] ;  /* 0x00008a0000087ab9 */ /* 0x000fe20000000a00 */
[----:B------:R-:W-:Y:S01]  /*0040*/  UMOV UR4, 0x400 ;  /* 0x0000040000047882 */ /* 0x000fe20000000000 */
[----:B------:R-:W4:Y:S01]  /*0050*/  S2R R36, SR_CTAID.Y ;  /* 0x0000000000247919 */ /* 0x000f220000002600 */
[----:B------:R-:W-:Y:S01]  /*0060*/  ULDC.64 UR6, c[0x0][0x208] ;  /* 0x0000820000067ab9 */ /* 0x000fe20000000a00 */
[----:B------:R-:W-:Y:S01]  /*0070*/  ULDC.64 UR10, c[0x0][0x218] ;  /* 0x00008600000a7ab9 */ /* 0x000fe20000000a00 */
[----:B------:R-:W-:Y:S01]  /*0080*/  ULDC.64 UR12, c[0x0][0x210] ;  /* 0x00008400000c7ab9 */ /* 0x000fe20000000a00 */
[----:B------:R-:W5:Y:S01]  /*0090*/  S2R R156, SR_CTAID.Z ;  /* 0x00000000009c7919 */ /* 0x000f620000002700 */
[----:B------:R-:W1:Y:S01]  /*00a0*/  LDC.64 R16, c[0x0][0x210] ;  /* 0x00008400ff107b82 */ /* 0x000e620000000a00 */
[----:B------:R-:W1:Y:S07]  /*00b0*/  S2R R7, SR_CTAID.X ;  /* 0x0000000000077919 */ /* 0x000e6e0000002500 */
[----:B------:R-:W1:Y:S01]  /*00c0*/  LDC.64 R18, c[0x0][0x218] ;  /* 0x00008600ff127b82 */ /* 0x000e620000000a00 */
[----:B---3--:R-:W-:-:S07]  /*00d0*/  VIADD R0, R2, 0x3f ;  /* 0x0000003f02007836 */ /* 0x008fce0000000000 */
[----:B------:R-:W3:Y:S01]  /*00e0*/  S2UR UR5, SR_CgaCtaId ;  /* 0x00000000000579c3 */ /* 0x000ee20000008800 */
[----:B------:R-:W-:Y:S02]  /*00f0*/  SHF.R.S32.HI R3, RZ, 0x1f, R0 ;  /* 0x0000001fff037819 */ /* 0x000fe40000011400 */
[----:B--2---:R-:W-:Y:S01]  /*0100*/  SHF.R.U32.HI R34, RZ, 0x2, R6 ;  /* 0x00000002ff227819 */ /* 0x004fe20000011606 */
[----:B------:R-:W-:Y:S01]  /*0110*/  IMAD.SHL.U32 R149, R6, 0x8, RZ ;  /* 0x0000000806957824 */ /* 0x000fe200078e00ff */
[----:B------:R-:W-:Y:S01]  /*0120*/  LEA.HI R3, R3, R0, RZ, 0x6 ;  /* 0x0000000003037211 */ /* 0x000fe200078f30ff */
[----:B----4-:R-:W-:Y:S01]  /*0130*/  IMAD.SHL.U32 R153, R36, 0x40, RZ ;  /* 0x0000004024997824 */ /* 0x010fe200078e00ff */
[----:B------:R-:W-:Y:S02]  /*0140*/  SGXT.U32 R34, R34, 0x4 ;  /* 0x000000042222781a */ /* 0x000fe40000000000 */
[----:B------:R-:W-:Y:S02]  /*0150*/  SHF.R.S32.HI R0, RZ, 0x6, R3 ;  /* 0x00000006ff007819 */ /* 0x000fe40000011403 */
[----:B-----5:R-:W-:-:S02]  /*0160*/  SHF.R.U32.HI R35, RZ, 0x5, R156 ;  /* 0x00000005ff237819 */ /* 0x020fc4000001169c */
[----:B------:R-:W-:Y:S02]  /*0170*/  LOP3.LUT R161, R34, R153, RZ, 0xfc, !PT ;  /* 0x0000009922a17212 */ /* 0x000fe400078efcff */
[----:B------:R-:W-:Y:S01]  /*0180*/  LOP3.LUT R37, R156, 0x1f, RZ, 0xc0, !PT ;  /* 0x0000001f9c257812 */ /* 0x000fe200078ec0ff */
[----:B------:R-:W-:Y:S01]  /*0190*/  IMAD R0, R35, R0, R36 ;  /* 0x0000000023007224 */ /* 0x000fe200078e0224 */
[C-C-:B------:R-:W-:Y:S01]  /*01a0*/  LOP3.LUT R157, R34.reuse, 0x20, R153.reuse, 0xfe, !PT ;  /* 0x00000020229d7812 */ /* 0x140fe200078efe99 */
[----:B------:R-:W-:Y:S01]  /*01b0*/  IMAD.WIDE.U32 R4, R161, 0x1000, RZ ;  /* 0x00001000a1047825 */ /* 0x000fe200078e00ff */
[----:B------:R-:W-:Y:S01]  /*01c0*/  LOP3.LUT R155, R34, 0x30, R153, 0xfe, !PT ;  /* 0x00000030229b7812 */ /* 0x000fe200078efe99 */
[----:B---3--:R-:W-:Y:S01]  /*01d0*/  ULEA UR4, UR5, UR4, 0x18 ;  /* 0x0000000405047291 */ /* 0x008fe2000f8ec03f */
[----:B------:R-:W-:Y:S01]  /*01e0*/  LOP3.LUT R159, R153, 0x10, R34, 0xfe, !PT ;  /* 0x00000010999f7812 */ /* 0x000fe200078efe22 */
[----:B------:R-:W-:Y:S01]  /*01f0*/  IMAD R0, R0, 0x20, R37 ;  /* 0x0000002000007824 */ /* 0x000fe200078e0225 */
[----:B------:R-:W-:Y:S01]  /*0200*/  LOP3.LUT R23, R4, 0x18, R149, 0xf8, !PT ;  /* 0x0000001804177812 */ /* 0x000fe200078ef895 */
[----:B------:R-:W-:Y:S01]  /*0210*/  IMAD.WIDE.U32 R12, R157, 0x1000, RZ ;  /* 0x000010009d0c7825 */ /* 0x000fe200078e00ff */
[----:B------:R-:W-:-:S02]  /*0220*/  LOP3.LUT R3, R34, 0x10, RZ, 0xfc, !PT ;  /* 0x0000001022037812 */ /* 0x000fc400078efcff */
[----:B------:R-:W-:Y:S01]  /*0230*/  SHF.L.U64.HI R41, R23, 0x1, R5 ;  /* 0x0000000117297819 */ /* 0x000fe20000010205 */
[----:B------:R-:W-:Y:S01]  /*0240*/  IMAD.WIDE R8, R0, 0x8000, RZ ;  /* 0x0000800000087825 */ /* 0x000fe200078e02ff */
[----:B------:R-:W-:Y:S02]  /*0250*/  LOP3.LUT R27, R12, 0x18, R149, 0xf8, !PT ;  /* 0x000000180c1b7812 */ /* 0x000fe400078ef895 */
[----:B------:R-:W-:Y:S01]  /*0260*/  LOP3.LUT R156, R156, 0xffe0, RZ, 0xc0, !PT ;  /* 0x0000ffe09c9c7812 */ /* 0x000fe200078ec0ff */
[----:B------:R-:W-:Y:S01]  /*0270*/  IMAD.WIDE.U32 R4, R155, 0x1000, RZ ;  /* 0x000010009b047825 */ /* 0x000fe200078e00ff */
[----:B------:R-:W-:Y:S02]  /*0280*/  IADD3 R14, P0, R8, UR8, RZ ;  /* 0x00000008080e7c10 */ /* 0x000fe4000ff1e0ff */
[----:B------:R-:W-:Y:S01]  /*0290*/  SHF.L.U64.HI R33, R27, 0x1, R13 ;  /* 0x000000011b217819 */ /* 0x000fe2000001020d */
[----:B-1----:R-:W-:Y:S01]  /*02a0*/  IMAD.SHL.U32 R12, R7, 0x20, RZ ;  /* 0x00000020070c7824 */ /* 0x002fe200078e00ff */
[----:B------:R-:W-:Y:S01]  /*02b0*/  LOP3.LUT R21, R4, 0x18, R149, 0xf8, !PT ;  /* 0x0000001804157812 */ /* 0x000fe200078ef895 */
[----:B------:R-:W-:Y:S01]  /*02c0*/  IMAD.WIDE.U32 R10, R159, 0x1000, RZ ;  /* 0x000010009f0a7825 */ /* 0x000fe200078e00ff */
[----:B------:R-:W-:-:S02]  /*02d0*/  IADD3.X R15, R9, UR9, RZ, P0, !PT ;  /* 0x00000009090f7c10 */ /* 0x000fc400087fe4ff */
[----:B------:R-:W-:Y:S01]  /*02e0*/  LOP3.LUT R163, R12, 0x18, R149, 0xf8, !PT ;  /* 0x000000180ca37812 */ /* 0x000fe200078ef895 */
[----:B------:R-:W-:Y:S01]  /*02f0*/  IMAD R156, R156, R2, R37 ;  /* 0x000000029c9c7224 */ /* 0x000fe200078e0225 */
[----:B------:R-:W-:Y:S01]  /*0300*/  LOP3.LUT R25, R10, 0x18, R149, 0xf8, !PT ;  /* 0x000000180a197812 */ /* 0x000fe200078ef895 */
[----:B------:R-:W-:Y:S01]  /*0310*/  IMAD.SHL.U32 R23, R23, 0x2, RZ ;  /* 0x0000000217177824 */ /* 0x000fe200078e00ff */
[----:B------:R-:W-:Y:S01]  /*0320*/  SHF.L.U64.HI R13, R21, 0x1, R5 ;  /* 0x00000001150d7819 */ /* 0x000fe20000010205 */
[----:B------:R-:W-:Y:S01]  /*0330*/  IMAD.WIDE.U32 R4, R3, 0x100, R14 ;  /* 0x0000010003047825 */ /* 0x000fe200078e000e */
[----:B------:R-:W-:Y:S02]  /*0340*/  SHF.R.S32.HI R154, RZ, 0x1f, R12 ;  /* 0x0000001fff9a7819 */ /* 0x000fe4000001140c */
[----:B------:R-:W-:Y:S01]  /*0350*/  SHF.L.U64.HI R39, R25, 0x1, R11 ;  /* 0x0000000119277819 */ /* 0x000fe2000001020b */
[C---:B------:R-:W-:Y:S01]  /*0360*/  IMAD.SHL.U32 R31, R163.reuse, 0x2, RZ ;  /* 0x00000002a31f7824 */ /* 0x040fe200078e00ff */
[----:B------:R-:W-:Y:S01]  /*0370*/  SHF.L.U64.HI R7, R163, 0x1, R154 ;  /* 0x00000001a3077819 */ /* 0x000fe2000001029a */
[----:B------:R-:W-:Y:S01]  /*0380*/  IMAD.WIDE.U32 R10, R34, 0x100, RZ ;  /* 0x00000100220a7825 */ /* 0x000fe200078e00ff */
[----:B------:R-:W-:-:S02]  /*0390*/  SHF.R.S32.HI R0, RZ, 0x1f, R2 ;  /* 0x0000001fff007819 */ /* 0x000fc40000011402 */
[----:B------:R-:W-:Y:S01]  /*03a0*/  IADD3 R30, P4, R4, R31, RZ ;  /* 0x0000001f041e7210 */ /* 0x000fe20007f9e0ff */
[----:B------:R-:W-:Y:S01]  /*03b0*/  IMAD.SHL.U32 R3, R156, 0x80, RZ ;  /* 0x000000809c037824 */ /* 0x000fe200078e00ff */
[----:B------:R-:W-:Y:S01]  /*03c0*/  IADD3 R28, P0, P3, R31, R14, R10 ;  /* 0x0000000e1f1c7210 */ /* 0x000fe20007b1e00a */
[----:B------:R-:W-:Y:S01]  /*03d0*/  IMAD.SHL.U32 R25, R25, 0x2, RZ ;  /* 0x0000000219197824 */ /* 0x000fe200078e00ff */
[-C--:B------:R-:W-:Y:S01]  /*03e0*/  ISETP.GE.U32.AND P1, PT, R161, R2.reuse, PT ;  /* 0x00000002a100720c */ /* 0x080fe20003f26070 */
[----:B------:R-:W-:Y:S01]  /*03f0*/  IMAD.X R31, R5, 0x1, R7, P4 ;  /* 0x00000001051f7824 */ /* 0x000fe200020e0607 */
[----:B------:R-:W-:Y:S01]  /*0400*/  IADD3.X R29, R7, R15, R11, P0, P3 ;  /* 0x0000000f071d7210 */ /* 0x000fe200007e640b */
[----:B------:R-:W-:Y:S01]  /*0410*/  IMAD.WIDE R4, R3, 0x2, R16 ;  /* 0x0000000203047825 */ /* 0x000fe200078e0210 */
[----:B------:R-:W-:Y:S02]  /*0420*/  ISETP.GE.U32.AND P2, PT, R159, R2, PT ;  /* 0x000000029f00720c */ /* 0x000fe40003f46070 */
[----:B------:R-:W-:Y:S01]  /*0430*/  ISETP.GE.AND.EX P1, PT, RZ, R0, PT, P1 ;  /* 0x00000000ff00720c */ /* 0x000fe20003f26310 */
[----:B------:R-:W-:Y:S01]  /*0440*/  IMAD.WIDE R14, R3, 0x2, R18 ;  /* 0x00000002030e7825 */ /* 0x000fe200078e0212 */
[----:B------:R-:W-:-:S02]  /*0450*/  IADD3 R18, P3, R4, R25, RZ ;  /* 0x0000001904127210 */ /* 0x000fc40007f7e0ff */
[C---:B------:R-:W-:Y:S01]  /*0460*/  IADD3 R16, P0, R4.reuse, R23, RZ ;  /* 0x0000001704107210 */ /* 0x040fe20007f1e0ff */
[----:B------:R-:W-:Y:S01]  /*0470*/  IMAD.SHL.U32 R27, R27, 0x2, RZ ;  /* 0x000000021b1b7824 */ /* 0x000fe200078e00ff */
[----:B------:R-:W-:Y:S01]  /*0480*/  LOP3.LUT R3, R149, 0x18, R6, 0x48, !PT ;  /* 0x0000001895037812 */ /* 0x000fe200078e4806 */
[----:B------:R-:W-:Y:S01]  /*0490*/  IMAD.SHL.U32 R7, R21, 0x2, RZ ;  /* 0x0000000215077824 */ /* 0x000fe200078e00ff */
[----:B------:R-:W-:Y:S01]  /*04a0*/  ISETP.GE.AND.EX P2, PT, RZ, R0, PT, P2 ;  /* 0x00000000ff00720c */ /* 0x000fe20003f46320 */
[C---:B------:R-:W-:Y:S01]  /*04b0*/  IMAD.X R19, R5.reuse, 0x1, R39, P3 ;  /* 0x0000000105137824 */ /* 0x040fe200018e0627 */
[C---:B------:R-:W-:Y:S01]  /*04c0*/  IADD3 R20, P4, R4.reuse, R27, RZ ;  /* 0x0000001b04147210 */ /* 0x040fe20007f9e0ff */
[C---:B------:R-:W-:Y:S01]  /*04d0*/  IMAD.X R17, R5.reuse, 0x1, R41, P0 ;  /* 0x0000000105117824 */ /* 0x040fe200000e0629 */
[----:B------:R-:W-:Y:S01]  /*04e0*/  IADD3 R4, P5, R4, R7, RZ ;  /* 0x0000000704047210 */ /* 0x000fe20007fbe0ff */
[----:B------:R-:W-:Y:S01]  /*04f0*/  IMAD R3, R34, 0x20, R3 ;  /* 0x0000002022037824 */ /* 0x000fe200078e0203 */
[C---:B------:R-:W-:Y:S01]  /*0500*/  IADD3 R22, P3, R14.reuse, R23, RZ ;  /* 0x000000170e167210 */ /* 0x040fe20007f7e0ff */
[C---:B------:R-:W-:Y:S01]  /*0510*/  IMAD.X R21, R5.reuse, 0x1, R33, P4 ;  /* 0x0000000105157824 */ /* 0x040fe200020e0621 */
[C---:B------:R-:W-:Y:S01]  /*0520*/  IADD3 R24, P4, R14.reuse, R25, RZ ;  /* 0x000000190e187210 */ /* 0x040fe20007f9e0ff */
[----:B------:R-:W-:Y:S01]  /*0530*/  IMAD.X R5, R5, 0x1, R13, P5 ;  /* 0x0000000105057824 */ /* 0x000fe200028e060d */
[C---:B------:R-:W-:Y:S01]  /*0540*/  IADD3 R26, P5, R14.reuse, R27, RZ ;  /* 0x0000001b0e1a7210 */ /* 0x040fe20007fbe0ff */
[C---:B------:R-:W-:Y:S01]  /*0550*/  IMAD.X R23, R15.reuse, 0x1, R41, P3 ;  /* 0x000000010f177824 */ /* 0x040fe200018e0629 */
[----:B------:R-:W-:Y:S01]  /*0560*/  IADD3 R14, P3, R14, R7, RZ ;  /* 0x000000070e0e7210 */ /* 0x000fe20007f7e0ff */
[----:B------:R-:W-:Y:S01]  /*0570*/  IMAD.X R25, R15, 0x1, R39, P4 ;  /* 0x000000010f197824 */ /* 0x000fe200020e0627 */
[----:B------:R-:W-:Y:S01]  /*0580*/  ISETP.GE.U32.AND P0, PT, R163, 0x80, PT ;  /* 0x00000080a300780c */ /* 0x000fe20003f06070 */
[----:B------:R-:W-:Y:S01]  /*0590*/  IMAD.X R27, R15, 0x1, R33, P5 ;  /* 0x000000010f1b7824 */ /* 0x000fe200028e0621 */
[-C--:B------:R-:W-:Y:S01]  /*05a0*/  ISETP.GE.AND P4, PT, R157, R2.reuse, PT ;  /* 0x000000029d00720c */ /* 0x080fe20003f86270 */
[----:B------:R-:W-:Y:S01]  /*05b0*/  IMAD.X R15, R15, 0x1, R13, P3 ;  /* 0x000000010f0f7824 */ /* 0x000fe200018e060d */
[----:B------:R-:W-:Y:S01]  /*05c0*/  ISETP.GE.AND P3, PT, R155, R2, PT ;  /* 0x000000029b00720c */ /* 0x000fe20003f66270 */
[----:B------:R-:W-:Y:S01]  /*05d0*/  IMAD.SHL.U32 R7, R6, 0x20, RZ ;  /* 0x0000002006077824 */ /* 0x000fe200078e00ff */
[----:B------:R-:W-:-:S02]  /*05e0*/  ISETP.GE.AND.EX P0, PT, R154, RZ, PT, P0 ;  /* 0x000000ff9a00720c */ /* 0x000fc40003f06300 */
[----:B------:R-:W-:Y:S02]  /*05f0*/  LEA R148, R3, UR4, 0x1 ;  /* 0x0000000403947c11 */ /* 0x000fe4000f8e08ff */
[----:B------:R-:W-:Y:S02]  /*0600*/  ISETP.GT.AND P0, PT, R12, -0x1, !P0 ;  /* 0xffffffff0c00780c */ /* 0x000fe40004704270 */
[----:B------:R-:W-:Y:S01]  /*0610*/  IADD3 R32, P5, R28, 0x2000, RZ ;  /* 0x000020001c207810 */ /* 0x000fe20007fbe0ff */
[----:B------:R-:W-:Y:S01]  /*0620*/  @!PT LDS RZ, [RZ] ;  /* 0x00000000fffff984 */ /* 0x000fe20000000800 */
[----:B------:R-:W-:Y:S01]  /*0630*/  @!PT LDS RZ, [RZ] ;  /* 0x00000000fffff984 */ /* 0x000fe20000000800 */
[----:B------:R-:W-:Y:S01]  /*0640*/  @!PT LDS RZ, [RZ] ;  /* 0x00000000fffff984 */ /* 0x000fe20000000800 */
[----:B------:R-:W-:Y:S01]  /*0650*/  LDGSTS.E.BYPASS.128 [R148], desc[UR6][R16.64], !P1 ;  /* 0x0000000010947fae */ /* 0x000fe2000c901c46 */
[--C-:B------:R-:W-:Y:S02]  /*0660*/  SHF.R.S32.HI R0, RZ, 0x1, R6.reuse ;  /* 0x00000001ff007819 */ /* 0x100fe40000011406 */
[----:B------:R-:W-:Y:S01]  /*0670*/  SHF.R.S32.HI R3, RZ, 0x2, R6 ;  /* 0x00000002ff037819 */ /* 0x000fe20000011406 */
[----:B------:R-:W-:Y:S01]  /*0680*/  LDGSTS.E.BYPASS.128 [R148+0x400], desc[UR6][R18.64], !P2 ;  /* 0x0040000012947fae */ /* 0x000fe2000d101c46 */
[----:B------:R-:W-:Y:S01]  /*0690*/  IMAD.X R33, RZ, RZ, R29, P5 ;  /* 0x000000ffff217224 */ /* 0x000fe200028e061d */
[----:B------:R-:W-:-:S02]  /*06a0*/  SGXT R0, R0, 0x1 ;  /* 0x000000010000781a */ /* 0x000fc40000000200 */
[----:B------:R-:W-:Y:S01]  /*06b0*/  LDGSTS.E.BYPASS.128 [R148+0x800], desc[UR6][R20.64], !P4 ;  /* 0x0080000014947fae */ /* 0x000fe2000e101c46 */
[C---:B------:R-:W-:Y:S02]  /*06c0*/  LOP3.LUT R152, R6.reuse, 0x8, RZ, 0xc0, !PT ;  /* 0x0000000806987812 */ /* 0x040fe400078ec0ff */
[C---:B------:R-:W-:Y:S01]  /*06d0*/  LOP3.LUT R151, R6.reuse, 0x10, RZ, 0xc0, !PT ;  /* 0x0000001006977812 */ /* 0x040fe200078ec0ff */
[----:B------:R-:W-:Y:S01]  /*06e0*/  LDGSTS.E.BYPASS.128 [R148+0xc00], desc[UR6][R4.64], !P3 ;  /* 0x00c0000004947fae */ /* 0x000fe2000d901c46 */
[----:B------:R-:W-:-:S03]  /*06f0*/  LOP3.LUT R150, R6, 0x20, RZ, 0xc0, !PT ;  /* 0x0000002006967812 */ /* 0x000fc600078ec0ff */
[----:B------:R-:W0:Y:S04]  /*0700*/  LDGDEPBAR ;  /* 0x00000000000079af */ /* 0x000e280000000000 */
[----:B------:R-:W-:Y:S04]  /*0710*/  LDGSTS.E.BYPASS.128 [R148+0x2000], desc[UR6][R22.64], !P1 ;  /* 0x0200000016947fae */ /* 0x000fe8000c901c46 */
[----:B------:R-:W-:Y:S04]  /*0720*/  LDGSTS.E.BYPASS.128 [R148+0x2400], desc[UR6][R24.64], !P2 ;  /* 0x0240000018947fae */ /* 0x000fe8000d101c46 */
[----:B------:R-:W-:Y:S04]  /*0730*/  LDGSTS.E.BYPASS.128 [R148+0x2800], desc[UR6][R26.64], !P4 ;  /* 0x028000001a947fae */ /* 0x000fe8000e101c46 */
[----:B------:R-:W-:Y:S04]  /*0740*/  LDGSTS.E.BYPASS.128 [R148+0x2c00], desc[UR6][R14.64], !P3 ;  /* 0x02c000000e947fae */ /* 0x000fe8000d901c46 */
[----:B------:R-:W0:Y:S04]  /*0750*/  LDGDEPBAR ;  /* 0x00000000000079af */ /* 0x000e280000000000 */
[----:B------:R1:W-:Y:S04]  /*0760*/  LDGSTS.E.BYPASS.128 [R148+0x4000], desc[UR6][R28.64], P0 ;  /* 0x040000001c947fae */ /* 0x0003e80008101c46 */
[----:B------:R-:W-:Y:S04]  /*0770*/  LDGSTS.E.BYPASS.128 [R148+0x4400], desc[UR6][R30.64], P0 ;  /* 0x044000001e947fae */ /* 0x000fe80008101c46 */
[----:B------:R-:W0:Y:S01]  /*0780*/  LDGDEPBAR ;  /* 0x00000000000079af */ /* 0x000e220000000000 */
[----:B------:R-:W-:Y:S01]  /*0790*/  BAR.SYNC.DEFER_BLOCKING 0x0 ;  /* 0x0000000000007b1d */ /* 0x000fe20000010000 */
[----:B-1----:R-:W-:-:S05]  /*07a0*/  IADD3 R28, P5, R30, 0x2000, RZ ;  /* 0x000020001e1c7810 */ /* 0x002fca0007fbe0ff */
[----:B------:R-:W-:Y:S01]  /*07b0*/  IMAD.X R29, RZ, RZ, R31, P5 ;  /* 0x000000ffff1d7224 */ /* 0x000fe200028e061f */
[----:B------:R-:W-:Y:S01]  /*07c0*/  @!PT LDS RZ, [RZ] ;  /* 0x00000000fffff984 */ /* 0x000fe20000000800 */
[----:B------:R-:W-:Y:S01]  /*07d0*/  @!PT LDS RZ, [RZ] ;  /* 0x00000000fffff984 */ /* 0x000fe20000000800 */
[----:B------:R-:W-:Y:S01]  /*07e0*/  @!PT LDS RZ, [RZ] ;  /* 0x00000000fffff984 */ /* 0x000fe20000000800 */
[----:B------:R-:W-:Y:S04]  /*07f0*/  LDGSTS.E.BYPASS.128 [R148+0x1000], desc[UR6][R16.64+0x40], !P1 ;  /* 0x0100004010947fae */ /* 0x000fe8000c901c46 */
[----:B------:R-:W-:Y:S04]  /*0800*/  LDGSTS.E.BYPASS.128 [R148+0x1400], desc[UR6][R18.64+0x40], !P2 ;  /* 0x0140004012947fae */ /* 0x000fe8000d101c46 */
[----:B------:R1:W-:Y:S04]  /*0810*/  LDGSTS.E.BYPASS.128 [R148+0x1800], desc[UR6][R20.64+0x40], !P4 ;  /* 0x0180004014947fae */ /* 0x0003e8000e101c46 */
[----:B------:R2:W-:Y:S04]  /*0820*/  LDGSTS.E.BYPASS.128 [R148+0x1c00], desc[UR6][R4.64+0x40], !P3 ;  /* 0x01c0004004947fae */ /* 0x0005e8000d901c46 */
[----:B------:R-:W0:Y:S04]  /*0830*/  LDGDEPBAR ;  /* 0x00000000000079af */ /* 0x000e280000000000 */
[----:B------:R3:W-:Y:S01]  /*0840*/  LDGSTS.E.BYPASS.128 [R148+0x3000], desc[UR6][R22.64+0x40], !P1 ;  /* 0x0300004016947fae */ /* 0x0007e2000c901c46 */
[----:B-1----:R-:W-:-:S03]  /*0850*/  LOP3.LUT R20, R6, 0x3, RZ, 0xc0, !PT ;  /* 0x0000000306147812 */ /* 0x002fc600078ec0ff */
[----:B------:R1:W-:Y:S01]  /*0860*/  LDGSTS.E.BYPASS.128 [R148+0x3400], desc[UR6][R24.64+0x40], !P2 ;  /* 0x0340004018947fae */ /* 0x0003e2000d101c46 */
[----:B--2---:R-:W-:Y:S01]  /*0870*/  LOP3.LUT R4, R0, 0x48, RZ, 0xc0, !PT ;  /* 0x0000004800047812 */ /* 0x004fe200078ec0ff */
[----:B------:R-:W-:Y:S01]  /*0880*/  IMAD.WIDE.U32 R20, R20, 0x10, RZ ;  /* 0x0000001014147825 */ /* 0x000fe200078e00ff */
[----:B------:R-:W-:Y:S01]  /*0890*/  SGXT R0, R3, 0x1 ;  /* 0x000000010300781a */ /* 0x000fe20000000200 */
[----:B------:R-:W-:Y:S01]  /*08a0*/  LDGSTS.E.BYPASS.128 [R148+0x3800], desc[UR6][R26.64+0x40], !P4 ;  /* 0x038000401a947fae */ /* 0x000fe2000e101c46 */
[----:B------:R-:W-:Y:S02]  /*08b0*/  LOP3.LUT R3, R4, 0x20, R7, 0xf8, !PT ;  /* 0x0000002004037812 */ /* 0x000fe400078ef807 */
[----:B------:R-:W-:Y:S01]  /*08c0*/  LOP3.LUT R8, R20, R8, R10, 0xfe, !PT ;  /* 0x0000000814087212 */ /* 0x000fe200078efe0a */
[----:B------:R2:W-:Y:S01]  /*08d0*/  LDGSTS.E.BYPASS.128 [R148+0x3c00], desc[UR6][R14.64+0x40], !P3 ;  /* 0x03c000400e947fae */ /* 0x0005e2000d901c46 */
[----:B------:R-:W-:Y:S01]  /*08e0*/  LOP3.LUT R13, R3, 0x90, R0, 0xf8, !PT ;  /* 0x00000090030d7812 */ /* 0x000fe200078ef800 */
[----:B---3--:R-:W-:Y:S01]  /*08f0*/  IMAD.WIDE.U32 R22, R36, 0x80000, RZ ;  /* 0x0008000024167825 */ /* 0x008fe200078e00ff */
[----:B------:R-:W-:Y:S01]  /*0900*/  SHF.R.U32.HI R3, RZ, 0x1, R151 ;  /* 0x00000001ff037819 */ /* 0x000fe20000011697 */
[----:B------:R-:W0:Y:S01]  /*0910*/  LDGDEPBAR ;  /* 0x00000000000079af */ /* 0x000e220000000000 */
[C---:B------:R-:W-:Y:S01]  /*0920*/  LOP3.LUT R7, R13.reuse, 0x300, R7, 0xf8, !PT ;  /* 0x000003000d077812 */ /* 0x040fe200078ef807 */
[----:B-1----:R-:W-:Y:S01]  /*0930*/  IMAD.WIDE.U32 R24, R34, 0x2000, RZ ;  /* 0x0000200022187825 */ /* 0x002fe200078e00ff */
[----:B------:R-:W-:Y:S01]  /*0940*/  LOP3.LUT R162, R13, 0x18, R6, 0x78, !PT ;  /* 0x000000180da27812 */ /* 0x000fe200078e7806 */
[----:B------:R-:W-:Y:S01]  /*0950*/  LDGSTS.E.BYPASS.128 [R148+0x4800], desc[UR6][R32.64], P0 ;  /* 0x0480000020947fae */ /* 0x000fe20008101c46 */
[----:B------:R-:W-:Y:S01]  /*0960*/  LOP3.LUT R5, R7, 0x10, RZ, 0x3c, !PT ;  /* 0x0000001007057812 */ /* 0x000fe200078e3cff */
[----:B------:R-:W-:Y:S01]  /*0970*/  IMAD R0, R152, 0x20, R13 ;  /* 0x0000002098007824 */ /* 0x000fe200078e020d */
[----:B------:R-:W-:Y:S01]  /*0980*/  LOP3.LUT R24, R20, R22, R24, 0xfe, !PT ;  /* 0x0000001614187212 */ /* 0x000fe200078efe18 */
[----:B------:R1:W-:Y:S01]  /*0990*/  LDGSTS.E.BYPASS.128 [R148+0x4c00], desc[UR6][R28.64], P0 ;  /* 0x04c000001c947fae */ /* 0x0003e20008101c46 */
[----:B--2---:R-:W-:Y:S01]  /*09a0*/  IMAD.WIDE.U32 R14, R155, 0x2000, RZ ;  /* 0x000020009b0e7825 */ /* 0x004fe200078e00ff */
[----:B------:R-:W-:-:S02]  /*09b0*/  LOP3.LUT R25, R21, R23, R25, 0xfe, !PT ;  /* 0x0000001715197212 */ /* 0x000fc400078efe19 */
[----:B------:R-:W0:Y:S01]  /*09c0*/  LDGDEPBAR ;  /* 0x00000000000079af */ /* 0x000e220000000000 */
[----:B------:R-:W-:Y:S01]  /*09d0*/  IMAD.WIDE.U32 R22, R157, 0x2000, RZ ;  /* 0x000020009d167825 */ /* 0x000fe200078e00ff */
[-C--:B------:R-:W-:Y:S02]  /*09e0*/  LOP3.LUT R14, R14, R20.reuse, RZ, 0xfc, !PT ;  /* 0x000000140e0e7212 */ /* 0x080fe400078efcff */
[-C--:B------:R-:W-:Y:S01]  /*09f0*/  LOP3.LUT R15, R15, R21.reuse, RZ, 0xfc, !PT ;  /* 0x000000150f0f7212 */ /* 0x080fe200078efcff */
[----:B------:R-:W-:Y:S01]  /*0a00*/  IMAD R3, R150, 0x10, R3 ;  /* 0x0000001096037824 */ /* 0x000fe200078e0203 */
[----:B------:R-:W-:Y:S01]  /*0a10*/  LOP3.LUT R22, R22, R20, RZ, 0xfc, !PT ;  /* 0x0000001416167212 */ /* 0x000fe200078efcff */
[----:B-1----:R-:W-:Y:S01]  /*0a20*/  IMAD R28, R35, R2, RZ ;  /* 0x00000002231c7224 */ /* 0x002fe200078e02ff */
[----:B------:R-:W-:Y:S02]  /*0a30*/  LOP3.LUT R23, R23, R21, RZ, 0xfc, !PT ;  /* 0x0000001517177212 */ /* 0x000fe400078efcff */
[----:B------:R-:W-:Y:S01]  /*0a40*/  LOP3.LUT R26, R0, R3, RZ, 0x3c, !PT ;  /* 0x00000003001a7212 */ /* 0x000fe200078e3cff */
[----:B------:R-:W-:Y:S01]  /*0a50*/  IMAD R13, R28, 0x20, R37 ;  /* 0x000000201c0d7824 */ /* 0x000fe200078e0225 */
[----:B------:R-:W-:-:S02]  /*0a60*/  LOP3.LUT R3, R7, 0x8, RZ, 0x3c, !PT ;  /* 0x0000000807037812 */ /* 0x000fc400078e3cff */
[----:B------:R-:W-:Y:S01]  /*0a70*/  LOP3.LUT R0, R7, 0x18, RZ, 0x3c, !PT ;  /* 0x0000001807007812 */ /* 0x000fe200078e3cff */
[----:B------:R-:W-:Y:S01]  /*0a80*/  IMAD.SHL.U32 R13, R13, 0x80, RZ ;  /* 0x000000800d0d7824 */ /* 0x000fe200078e00ff */
[----:B------:R-:W-:Y:S02]  /*0a90*/  LOP3.LUT R9, R21, R9, R11, 0xfe, !PT ;  /* 0x0000000915097212 */ /* 0x000fe400078efe0b */
[----:B------:R-:W-:Y:S01]  /*0aa0*/  LEA R4, R7, UR4, 0x1 ;  /* 0x0000000407047c11 */ /* 0x000fe2000f8e08ff */
[----:B------:R-:W-:Y:S01]  /*0ab0*/  IMAD.WIDE R14, R13, 0x2, R14 ;  /* 0x000000020d0e7825 */ /* 0x000fe200078e020e */
[----:B------:R-:W-:Y:S02]  /*0ac0*/  LEA R166, R26, UR4, 0x1 ;  /* 0x000000041aa67c11 */ /* 0x000fe4000f8e08ff */
[----:B------:R-:W-:Y:S01]  /*0ad0*/  LEA R3, R3, UR4, 0x1 ;  /* 0x0000000403037c11 */ /* 0x000fe2000f8e08ff */
[----:B------:R-:W-:-:S04]  /*0ae0*/  DEPBAR.LE SB0, 0x3 ;  /* 0x000080c00000791a */ /* 0x000fc80000000000 */
[----:B------:R-:W-:Y:S01]  /*0af0*/  BAR.SYNC.DEFER_BLOCKING 0x0 ;  /* 0x0000000000007b1d */ /* 0x000fe20000010000 */
[----:B------:R-:W-:Y:S01]  /*0b00*/  IMAD.WIDE R22, R13, 0x2, R22 ;  /* 0x000000020d167825 */ /* 0x000fe200078e0216 */
[----:B------:R-:W-:Y:S02]  /*0b10*/  LOP3.LUT R178, R14, 0x80, RZ, 0xfc, !PT ;  /* 0x000000800eb27812 */ /* 0x000fe400078efcff */
[----:B------:R-:W-:Y:S01]  /*0b20*/  LEA R5, R5, UR4, 0x1 ;  /* 0x0000000405057c11 */ /* 0x000fe2000f8e08ff */
[----:B------:R-:W-:Y:S01]  /*0b30*/  IMAD.WIDE R24, R13, 0x2, R24 ;  /* 0x000000020d187825 */ /* 0x000fe200078e0218 */
[----:B------:R-:W-:Y:S02]  /*0b40*/  IADD3 R180, P5, R178, UR10, RZ ;  /* 0x0000000ab2b47c10 */ /* 0x000fe4000ffbe0ff */
[----:B------:R-:W-:Y:S01]  /*0b50*/  LOP3.LUT R174, R22, 0x80, RZ, 0xfc, !PT ;  /* 0x0000008016ae7812 */ /* 0x000fe200078efcff */
[----:B------:R-:W-:Y:S01]  /*0b60*/  IMAD.WIDE R12, R12, 0x2, R8 ;  /* 0x000000020c0c7825 */ /* 0x000fe200078e0208 */
[----:B------:R-:W-:-:S02]  /*0b70*/  IADD3.X R181, R15, UR11, RZ, P5, !PT ;  /* 0x0000000b0fb57c10 */ /* 0x000fc4000affe4ff */
[----:B------:R-:W-:Y:S02]  /*0b80*/  IADD3 R178, P6, R178, UR12, RZ ;  /* 0x0000000cb2b27c10 */ /* 0x000fe4000ffde0ff */
[----:B------:R-:W-:Y:S02]  /*0b90*/  IADD3 R176, P5, R174, UR10, RZ ;  /* 0x0000000aaeb07c10 */ /* 0x000fe4000ffbe0ff */
[----:B------:R-:W-:Y:S02]  /*0ba0*/  LEA R0, R0, UR4, 0x1 ;  /* 0x0000000400007c11 */ /* 0x000fe4000f8e08ff */
[----:B------:R-:W-:Y:S02]  /*0bb0*/  LEA R162, R162, UR4, 0x1 ;  /* 0x00000004a2a27c11 */ /* 0x000fe4000f8e08ff */
[----:B------:R-:W-:Y:S02]  /*0bc0*/  IADD3.X R179, R15, UR13, RZ, P6, !PT ;  /* 0x0000000d0fb37c10 */ /* 0x000fe4000b7fe4ff */
[----:B------:R-:W-:-:S02]  /*0bd0*/  IADD3.X R177, R23, UR11, RZ, P5, !PT ;  /* 0x0000000b17b17c10 */ /* 0x000fc4000affe4ff */
[----:B------:R-:W-:Y:S01]  /*0be0*/  IADD3 R172, P6, R24, UR10, RZ ;  /* 0x0000000a18ac7c10 */ /* 0x000fe2000ffde0ff */
[----:B------:R-:W-:Y:S01]  /*0bf0*/  LDSM.16.M88.4 R16, [R166] ;  /* 0x00000000a610783b */ /* 0x000fe20000000200 */
[----:B------:R-:W-:Y:S02]  /*0c00*/  IADD3 R174, P5, R174, UR12, RZ ;  /* 0x0000000caeae7c10 */ /* 0x000fe4000ffbe0ff */
[C---:B------:R-:W-:Y:S01]  /*0c10*/  LOP3.LUT R164, R26.reuse, 0x10, RZ, 0x3c, !PT ;  /* 0x000000101aa47812 */ /* 0x040fe200078e3cff */
[----:B------:R-:W1:Y:S01]  /*0c20*/  LDSM.16.MT88.4 R44, [R4+0x4000] ;  /* 0x00400000042c783b */ /* 0x000e620000004200 */
[----:B------:R-:W-:Y:S02]  /*0c30*/  LOP3.LUT R165, R26, 0x410, RZ, 0x3c, !PT ;  /* 0x000004101aa57812 */ /* 0x000fe400078e3cff */
[----:B------:R-:W-:Y:S01]  /*0c40*/  IADD3.X R175, R23, UR13, RZ, P5, !PT ;  /* 0x0000000d17af7c10 */ /* 0x000fe2000affe4ff */
[----:B------:R-:W2:Y:S01]  /*0c50*/  LDSM.16.MT88.4 R68, [R3+0x4000] ;  /* 0x004000000344783b */ /* 0x000ea20000004200 */
[----:B------:R-:W-:-:S02]  /*0c60*/  IADD3.X R173, R25, UR11, RZ, P6, !PT ;  /* 0x0000000b19ad7c10 */ /* 0x000fc4000b7fe4ff */
[----:B------:R-:W-:Y:S01]  /*0c70*/  LEA R164, R164, UR4, 0x1 ;  /* 0x00000004a4a47c11 */ /* 0x000fe2000f8e08ff */
[----:B------:R-:W3:Y:S01]  /*0c80*/  LDSM.16.MT88.4 R92, [R5+0x4000] ;  /* 0x00400000055c783b */ /* 0x000ee20000004200 */
[----:B------:R-:W-:Y:S02]  /*0c90*/  IADD3 R170, P5, R24, UR12, RZ ;  /* 0x0000000c18aa7c10 */ /* 0x000fe4000ffbe0ff */
[----:B------:R-:W-:Y:S01]  /*0ca0*/  IADD3 R160, P6, R12, UR8, RZ ;  /* 0x000000080ca07c10 */ /* 0x000fe2000ffde0ff */
[----:B------:R-:W4:Y:S01]  /*0cb0*/  LDSM.16.MT88.4 R56, [R0+0x4000] ;  /* 0x004000000038783b */ /* 0x000f220000004200 */
[----:B------:R-:W-:Y:S02]  /*0cc0*/  LEA R165, R165, UR4, 0x1 ;  /* 0x00000004a5a57c11 */ /* 0x000fe4000f8e08ff */
[----:B------:R-:W-:Y:S01]  /*0cd0*/  IADD3.X R171, R25, UR13, RZ, P5, !PT ;  /* 0x0000000d19ab7c10 */ /* 0x000fe2000affe4ff */
[----:B------:R-:W5:Y:S01]  /*0ce0*/  LDSM.16.M88.4 R60, [R162+0x2000] ;  /* 0x00200000a23c783b */ /* 0x000f620000000200 */
[----:B------:R-:W-:Y:S01]  /*0cf0*/  IADD3.X R158, R13, UR9, RZ, P6, !PT ;  /* 0x000000090d9e7c10 */ /* 0x000fe2000b7fe4ff */
[----:B------:R-:W-:Y:S01]  /*0d00*/  ULDC.64 UR8, c[0x0][0x220] ;  /* 0x0000880000087ab9 */ /* 0x000fe20000000a00 */
[----:B------:R-:W-:Y:S01]  /*0d10*/  IADD3 R168, P5, R170, 0x20000, RZ ;  /* 0x00020000aaa87810 */ /* 0x000fe20007fbe0ff */
[----:B------:R-:W5:Y:S01]  /*0d20*/  LDSM.16.M88.4 R84, [R162+0x2200] ;  /* 0x00220000a254783b */ /* 0x000f620000000200 */
[----:B------:R-:W-:-:S03]  /*0d30*/  IADD3 R182, P6, R172, 0x20000, RZ ;  /* 0x00020000acb67810 */ /* 0x000fc60007fde0ff */
[----:B------:R-:W5:Y:S01]  /*0d40*/  LDSM.16.M88.4 R76, [R162+0x2400] ;  /* 0x00240000a24c783b */ /* 0x000f620000000200 */
[----:B------:R-:W-:Y:S01]  /*0d50*/  IMAD.X R169, RZ, RZ, R171, P5 ;  /* 0x000000ffffa97224 */ /* 0x000fe200028e06ab */
[C---:B------:R-:W-:Y:S01]  /*0d60*/  IADD3 R30, P5, R160.reuse, 0x4000, RZ ;  /* 0x00004000a01e7810 */ /* 0x040fe20007fbe0ff */
[----:B------:R-:W-:Y:S01]  /*0d70*/  IMAD.X R183, RZ, RZ, R173, P6 ;  /* 0x000000ffffb77224 */ /* 0x000fe200030e06ad */
[----:B------:R-:W5:Y:S01]  /*0d80*/  LDSM.16.M88.4 R40, [R162+0x2600] ;  /* 0x00260000a228783b */ /* 0x000f620000000200 */
[----:B------:R-:W-:Y:S02]  /*0d90*/  IADD3 R28, P6, R160, 0x5000, RZ ;  /* 0x00005000a01c7810 */ /* 0x000fe40007fde0ff */
[--C-:B------:R-:W-:Y:S01]  /*0da0*/  IMAD.X R31, RZ, RZ, R158.reuse, P5 ;  /* 0x000000ffff1f7224 */ /* 0x100fe200028e069e */
[----:B------:R-:W-:Y:S02]  /*0db0*/  LDSM.16.M88.4 R36, [R166+0x800] ;  /* 0x00080000a624783b */ /* 0x000fe40000000200 */
[----:B------:R-:W-:-:S02]  /*0dc0*/  IMAD.X R29, RZ, RZ, R158, P6 ;  /* 0x000000ffff1d7224 */ /* 0x000fc400030e069e */
[----:B------:R-:W5:Y:S04]  /*0dd0*/  LDSM.16.M88.4 R128, [R164] ;  /* 0x00000000a480783b */ /* 0x000f680000000200 */
[----:B------:R-:W5:Y:S01]  /*0de0*/  LDSM.16.M88.4 R24, [R162+0x2800] ;  /* 0x00280000a218783b */ /* 0x000f620000000200 */
[C---:B-1----:R-:W-:Y:S03]  /*0df0*/  HMMA.16816.F32.BF16 R112, R16.reuse, R44, RZ ;  /* 0x0000002c1070723c */ /* 0x042fe600000418ff */
[----:B------:R-:W1:Y:S03]  /*0e00*/  LDSM.16.M88.4 R20, [R162+0x2a00] ;  /* 0x002a0000a214783b */ /* 0x000e660000000200 */
[C---:B--2---:R-:W-:Y:S01]  /*0e10*/  HMMA.16816.F32.BF16 R116, R16.reuse, R68, RZ ;  /* 0x000000441074723c */ /* 0x044fe200000418ff */
[----:B------:R-:W2:Y:S04]  /*0e20*/  LDSM.16.M88.4 R48, [R162+0x2c00] ;  /* 0x002c0000a230783b */ /* 0x000ea80000000200 */
[----:B------:R-:W1:Y:S01]  /*0e30*/  LDSM.16.M88.4 R12, [R162+0x2e00] ;  /* 0x002e0000a20c783b */ /* 0x000e620000000200 */
[C---:B---3--:R-:W-:Y:S03]  /*0e40*/  HMMA.16816.F32.BF16 R120, R16.reuse, R92, RZ ;  /* 0x0000005c1078723c */ /* 0x048fe600000418ff */
[----:B------:R-:W3:Y:S03]  /*0e50*/  LDSM.16.M88.4 R32, [R165] ;  /* 0x00000000a520783b */ /* 0x000ee60000000200 */
[C---:B----4-:R-:W-:Y:S01]  /*0e60*/  HMMA.16816.F32.BF16 R124, R16.reuse, R56, RZ ;  /* 0x00000038107c723c */ /* 0x050fe200000418ff */
[----:B------:R-:W-:Y:S05]  /*0e70*/  BAR.SYNC.DEFER_BLOCKING 0x0 ;  /* 0x0000000000007b1d */ /* 0x000fea0000010000 */
[C---:B-----5:R-:W-:Y:S06]  /*0e80*/  HMMA.16816.F32.BF16 R100, R16.reuse, R60, RZ ;  /* 0x0000003c1064723c */ /* 0x060fec00000418ff */
[C---:B------:R-:W-:Y:S06]  /*0e90*/  HMMA.16816.F32.BF16 R104, R16.reuse, R84, RZ ;  /* 0x000000541068723c */ /* 0x040fec00000418ff */
[C---:B------:R-:W-:Y:S06]  /*0ea0*/  HMMA.16816.F32.BF16 R108, R16.reuse, R76, RZ ;  /* 0x0000004c106c723c */ /* 0x040fec00000418ff */
[----:B------:R-:W-:Y:S01]  /*0eb0*/  HMMA.16816.F32.BF16 R16, R16, R40, RZ ;  /* 0x000000281010723c */ /* 0x000fe200000418ff */
[----:B------:R-:W-:Y:S01]  /*0ec0*/  @!PT LDS RZ, [RZ] ;  /* 0x00000000fffff984 */ /* 0x000fe20000000800 */
[----:B------:R-:W-:Y:S01]  /*0ed0*/  @!PT LDS RZ, [RZ] ;  /* 0x00000000fffff984 */ /* 0x000fe20000000800 */
[----:B------:R-:W-:Y:S01]  /*0ee0*/  @!PT LDS RZ, [RZ] ;  /* 0x00000000fffff984 */ /* 0x000fe20000000800 */
[----:B------:R-:W-:Y:S04]  /*0ef0*/  LDGSTS.E.BYPASS.128 [R148], desc[UR6][R170.64+0x80], !P1 ;  /* 0x00000080aa947fae */ /* 0x000fe8000c901c46 */
[----:B------:R-:W-:Y:S01]  /*0f00*/  LDGSTS.E.BYPASS.128 [R148+0x400], desc[UR6][R168.64+0x80], !P2 ;  /* 0x00400080a8947fae */ /* 0x000fe2000d101c46 */
[C---:B------:R-:W-:Y:S03]  /*0f10*/  HMMA.16816.F32.BF16 R112, R128.reuse, R46, R112 ;  /* 0x0000002e8070723c */ /* 0x040fe60000041870 */
[----:B------:R-:W-:Y:S03]  /*0f20*/  LDGSTS.E.BYPASS.128 [R148+0x800], desc[UR6][R174.64], !P4 ;  /* 0x00800000ae947fae */ /* 0x000fe6000e101c46 */
[C---:B------:R-:W-:Y:S01]  /*0f30*/  HMMA.16816.F32.BF16 R116, R128.reuse, R70, R116 ;  /* 0x000000468074723c */ /* 0x040fe20000041874 */
[----:B------:R-:W-:Y:S04]  /*0f40*/  LDGSTS.E.BYPASS.128 [R148+0xc00], desc[UR6][R178.64], !P3 ;  /* 0x00c00000b2947fae */ /* 0x000fe8000d901c46 */
[----:B------:R-:W0:Y:S01]  /*0f50*/  LDGDEPBAR ;  /* 0x00000000000079af */ /* 0x000e220000000000 */
[C---:B------:R-:W-:Y:S03]  /*0f60*/  HMMA.16816.F32.BF16 R120, R128.reuse, R94, R120 ;  /* 0x0000005e8078723c */ /* 0x040fe60000041878 */
[----:B------:R-:W-:Y:S03]  /*0f70*/  LDGSTS.E.BYPASS.128 [R148+0x2000], desc[UR6][R172.64+0x80], !P1 ;  /* 0x02000080ac947fae */ /* 0x000fe6000c901c46 */
[C---:B------:R-:W-:Y:S01]  /*0f80*/  HMMA.16816.F32.BF16 R124, R128.reuse, R58, R124 ;  /* 0x0000003a807c723c */ /* 0x040fe2000004187c */
[----:B------:R-:W-:Y:S04]  /*0f90*/  LDGSTS.E.BYPASS.128 [R148+0x2400], desc[UR6][R182.64+0x80], !P2 ;  /* 0x02400080b6947fae */ /* 0x000fe8000d101c46 */
[----:B------:R-:W-:Y:S01]  /*0fa0*/  LDGSTS.E.BYPASS.128 [R148+0x2800], desc[UR6][R176.64], !P4 ;  /* 0x02800000b0947fae */ /* 0x000fe2000e101c46 */
[C---:B------:R-:W-:Y:S03]  /*0fb0*/  HMMA.16816.F32.BF16 R100, R128.reuse, R62, R100 ;  /* 0x0000003e8064723c */ /* 0x040fe60000041864 */
[----:B------:R-:W-:Y:S03]  /*0fc0*/  LDGSTS.E.BYPASS.128 [R148+0x2c00], desc[UR6][R180.64], !P3 ;  /* 0x02c00000b4947fae */ /* 0x000fe6000d901c46 */
[C---:B------:R-:W-:Y:S01]  /*0fd0*/  HMMA.16816.F32.BF16 R104, R128.reuse, R86, R104 ;  /* 0x000000568068723c */ /* 0x040fe20000041868 */
[----:B------:R-:W0:Y:S04]  /*0fe0*/  LDGDEPBAR ;  /* 0x00000000000079af */ /* 0x000e280000000000 */
[----:B------:R-:W-:Y:S01]  /*0ff0*/  LDGSTS.E.BYPASS.128 [R148+0x4000], desc[UR6][R30.64], P0 ;  /* 0x040000001e947fae */ /* 0x000fe20008101c46 */
[C---:B------:R-:W-:Y:S03]  /*1000*/  HMMA.16816.F32.BF16 R108, R128.reuse, R78, R108 ;  /* 0x0000004e806c723c */ /* 0x040fe6000004186c */
[----:B------:R4:W-:Y:S03]  /*1010*/  LDGSTS.E.BYPASS.128 [R148+0x4400], desc[UR6][R28.64], P0 ;  /* 0x044000001c947fae */ /* 0x0009e60008101c46 */
[----:B------:R-:W-:Y:S01]  /*1020*/  HMMA.16816.F32.BF16 R128, R128, R42, R16 ;  /* 0x0000002a8080723c */ /* 0x000fe20000041810 */
[----:B------:R-:W0:Y:S05]  /*1030*/  LDGDEPBAR ;  /* 0x00000000000079af */ /* 0x000e2a0000000000 */
[C---:B------:R-:W-:Y:S06]  /*1040*/  HMMA.16816.F32.BF16 R8, R36.reuse, R60, RZ ;  /* 0x0000003c2408723c */ /* 0x040fec00000418ff */
[C---:B------:R-:W-:Y:S06]  /*1050*/  HMMA.16816.F32.BF16 R136, R36.reuse, R44, RZ ;  /* 0x0000002c2488723c */ /* 0x040fec00000418ff */
[C---:B------:R-:W-:Y:S06]  /*1060*/  HMMA.16816.F32.BF16 R96, R36.reuse, R68, RZ ;  /* 0x000000442460723c */ /* 0x040fec00000418ff */
[----:B------:R-:W-:Y:S01]  /*1070*/  HMMA.16816.F32.BF16 R52, R36, R92, RZ ;  /* 0x0000005c2434723c */ /* 0x000fe200000418ff */
[----:B------:R-:W-:-:S04]  /*1080*/  DEPBAR.LE SB0, 0x3 ;  /* 0x000080c00000791a */ /* 0x000fc80000000000 */
[----:B------:R-:W-:Y:S01]  /*1090*/  BAR.SYNC.DEFER_BLOCKING 0x0 ;  /* 0x0000000000007b1d */ /* 0x000fe20000010000 */
[C---:B------:R-:W-:Y:S06]  /*10a0*/  HMMA.16816.F32.BF16 R88, R36.reuse, R56, RZ ;  /* 0x000000382458723c */ /* 0x040fec00000418ff */
[C---:B------:R-:W-:Y:S06]  /*10b0*/  HMMA.16816.F32.BF16 R144, R36.reuse, R84, RZ ;  /* 0x000000542490723c */ /* 0x040fec00000418ff */
[C---:B------:R-:W-:Y:S06]  /*10c0*/  HMMA.16816.F32.BF16 R140, R36.reuse, R76, RZ ;  /* 0x0000004c248c723c */ /* 0x040fec00000418ff */
[C---:B----4-:R-:W-:Y:S01]  /*10d0*/  HMMA.16816.F32.BF16 R28, R36.reuse, R40, RZ ;  /* 0x00000028241c723c */ /* 0x050fe200000418ff */
[----:B------:R-:W-:Y:S05]  /*10e0*/  LDSM.16.M88.4 R80, [R166+0x1000] ;  /* 0x00100000a650783b */ /* 0x000fea0000000200 */
[C---:B------:R-:W-:Y:S01]  /*10f0*/  HMMA.16816.F32.BF16 R72, R36.reuse, R24, RZ ;  /* 0x000000182448723c */ /* 0x040fe200000418ff */
[----:B------:R-:W4:Y:S05]  /*1100*/  LDSM.16.M88.4 R132, [R162+0x3000] ;  /* 0x00300000a284783b */ /* 0x000f2a0000000200 */
[C---:B-1----:R-:W-:Y:S06]  /*1110*/  HMMA.16816.F32.BF16 R64, R36.reuse, R20, RZ ;  /* 0x000000142440723c */ /* 0x042fec00000418ff */
[C---:B--2---:R-:W-:Y:S06]  /*1120*/  HMMA.16816.F32.BF16 R16, R36.reuse, R48, RZ ;  /* 0x000000302410723c */ /* 0x044fec00000418ff */
[----:B------:R-:W-:Y:S06]  /*1130*/  HMMA.16816.F32.BF16 R36, R36, R12, RZ ;  /* 0x0000000c2424723c */ /* 0x000fec00000418ff */
[C---:B---3--:R-:W-:Y:S01]  /*1140*/  HMMA.16816.F32.BF16 R60, R32.reuse, R62, R8 ;  /* 0x0000003e203c723c */ /* 0x048fe20000041808 */
[----:B------:R-:W-:Y:S05]  /*1150*/  LDSM.16.M88.4 R8, [R166+0x1800] ;  /* 0x00180000a608783b */ /* 0x000fea0000000200 */
[C---:B------:R-:W-:Y:S06]  /*1160*/  HMMA.16816.F32.BF16 R44, R32.reuse, R46, R136 ;  /* 0x0000002e202c723c */ /* 0x040fec0000041888 */
[C---:B------:R-:W-:Y:S01]  /*1170*/  HMMA.16816.F32.BF16 R68, R32.reuse, R70, R96 ;  /* 0x000000462044723c */ /* 0x040fe20000041860 */
[----:B------:R-:W-:Y:S05]  /*1180*/  LDSM.16.M88.4 R96, [R162+0x3e00] ;  /* 0x003e0000a260783b */ /* 0x000fea0000000200 */
[C---:B------:R-:W-:Y:S01]  /*1190*/  HMMA.16816.F32.BF16 R52, R32.reuse, R94, R52 ;  /* 0x0000005e2034723c */ /* 0x040fe20000041834 */
[----:B------:R-:W-:Y:S05]  /*11a0*/  LDSM.16.M88.4 R92, [R164+0x1000] ;  /* 0x00100000a45c783b */ /* 0x000fea0000000200 */
[C---:B------:R-:W-:Y:S01]  /*11b0*/  HMMA.16816.F32.BF16 R56, R32.reuse, R58, R88 ;  /* 0x0000003a2038723c */ /* 0x040fe20000041858 */
[----:B------:R-:W-:Y:S05]  /*11c0*/  LDSM.16.M88.4 R88, [R162+0x3c00] ;  /* 0x003c0000a258783b */ /* 0x000fea0000000200 */
[C---:B------:R-:W-:Y:S01]  /*11d0*/  HMMA.16816.F32.BF16 R144, R32.reuse, R86, R144 ;  /* 0x000000562090723c */ /* 0x040fe20000041890 */
[----:B------:R-:W-:Y:S05]  /*11e0*/  LDSM.16.M88.4 R84, [R162+0x3a00] ;  /* 0x003a0000a254783b */ /* 0x000fea0000000200 */
[C---:B------:R-:W-:Y:S01]  /*11f0*/  HMMA.16816.F32.BF16 R140, R32.reuse, R78, R140 ;  /* 0x0000004e208c723c */ /* 0x040fe2000004188c */
[----:B------:R-:W1:Y:S05]  /*1200*/  LDSM.16.M88.4 R76, [R162+0x3600] ;  /* 0x00360000a24c783b */ /* 0x000e6a0000000200 */
[C---:B------:R-:W-:Y:S01]  /*1210*/  HMMA.16816.F32.BF16 R24, R32.reuse, R26, R72 ;  /* 0x0000001a2018723c */ /* 0x040fe20000041848 */
[----:B------:R-:W2:Y:S05]  /*1220*/  LDSM.16.MT88.4 R72, [R4+0x4800] ;  /* 0x004800000448783b */ /* 0x000eaa0000004200 */
[C---:B------:R-:W-:Y:S01]  /*1230*/  HMMA.16816.F32.BF16 R20, R32.reuse, R22, R64 ;  /* 0x000000162014723c */ /* 0x040fe20000041840 */
[----:B------:R-:W3:Y:S05]  /*1240*/  LDSM.16.MT88.4 R64, [R5+0x4800] ;  /* 0x004800000540783b */ /* 0x000eea0000004200 */
[C---:B------:R-:W-:Y:S01]  /*1250*/  HMMA.16816.F32.BF16 R16, R32.reuse, R50, R16 ;  /* 0x000000322010723c */ /* 0x040fe20000041810 */
[----:B------:R-:W5:Y:S05]  /*1260*/  LDSM.16.MT88.4 R48, [R3+0x4800] ;  /* 0x004800000330783b */ /* 0x000f6a0000004200 */
[C---:B------:R-:W-:Y:S01]  /*1270*/  HMMA.16816.F32.BF16 R28, R32.reuse, R42, R28 ;  /* 0x0000002a201c723c */ /* 0x040fe2000004181c */
[----:B------:R-:W5:Y:S05]  /*1280*/  LDSM.16.M88.4 R40, [R162+0x3400] ;  /* 0x00340000a228783b */ /* 0x000f6a0000000200 */
[----:B------:R-:W-:Y:S01]  /*1290*/  HMMA.16816.F32.BF16 R12, R32, R14, R36 ;  /* 0x0000000e200c723c */ /* 0x000fe20000041824 */
[----:B------:R-:W5:Y:S04]  /*12a0*/  LDSM.16.MT88.4 R32, [R0+0x4800] ;  /* 0x004800000020783b */ /* 0x000f680000004200 */
[----:B------:R-:W5:Y:S01]  /*12b0*/  LDSM.16.M88.4 R36, [R162+0x3200] ;  /* 0x00320000a224783b */ /* 0x000f620000000200 */
[C---:B----4-:R-:W-:Y:S06]  /*12c0*/  HMMA.16816.F32.BF16 R100, R80.reuse, R132, R100 ;  /* 0x000000845064723c */ /* 0x050fec0000041864 */
[C---:B-1----:R-:W-:Y:S06]  /*12d0*/  HMMA.16816.F32.BF16 R128, R80.reuse, R76, R128 ;  /* 0x0000004c5080723c */ /* 0x042fec0000041880 */
[C---:B--2---:R-:W-:Y:S06]  /*12e0*/  HMMA.16816.F32.BF16 R112, R80.reuse, R72, R112 ;  /* 0x000000485070723c */ /* 0x044fec0000041870 */
[C---:B---3--:R-:W-:Y:S06]  /*12f0*/  HMMA.16816.F32.BF16 R120, R80.reuse, R64, R120 ;  /* 0x000000405078723c */ /* 0x048fec0000041878 */
[C---:B-----5:R-:W-:Y:S06]  /*1300*/  HMMA.16816.F32.BF16 R116, R80.reuse, R48, R116 ;  /* 0x000000305074723c */ /* 0x060fec0000041874 */
[C---:B------:R-:W-:Y:S06]  /*1310*/  HMMA.16816.F32.BF16 R108, R80.reuse, R40, R108 ;  /* 0x00000028506c723c */ /* 0x040fec000004186c */
[C---:B------:R-:W-:Y:S06]  /*1320*/  HMMA.16816.F32.BF16 R124, R80.reuse, R32, R124 ;  /* 0x00000020507c723c */ /* 0x040fec000004187c */
[----:B------:R-:W-:Y:S01]  /*1330*/  HMMA.16816.F32.BF16 R104, R80, R36, R104 ;  /* 0x000000245068723c */ /* 0x000fe20000041868 */
[----:B------:R-:W1:Y:S05]  /*1340*/  LDSM.16.M88.4 R80, [R162+0x3800] ;  /* 0x00380000a250783b */ /* 0x000e6a0000000200 */
[C---:B------:R-:W-:Y:S06]  /*1350*/  HMMA.16816.F32.BF16 R60, R8.reuse, R132, R60 ;  /* 0x00000084083c723c */ /* 0x040fec000004183c */
[C---:B------:R-:W-:Y:S06]  /*1360*/  HMMA.16816.F32.BF16 R144, R8.reuse, R36, R144 ;  /* 0x000000240890723c */ /* 0x040fec0000041890 */
[----:B------:R-:W-:Y:S01]  /*1370*/  HMMA.16816.F32.BF16 R140, R8, R40, R140 ;  /* 0x00000028088c723c */ /* 0x000fe2000004188c */
[----:B------:R-:W-:-:S05]  /*1380*/  IADD3 R36, P5, R160, 0x6000, RZ ;  /* 0x00006000a0247810 */ /* 0x000fca0007fbe0ff */
[----:B------:R-:W-:Y:S01]  /*1390*/  HMMA.16816.F32.BF16 R44, R8, R72, R44 ;  /* 0x00000048082c723c */ /* 0x000fe2000004182c */
[----:B------:R-:W-:-:S05]  /*13a0*/  IMAD.X R37, RZ, RZ, R158, P5 ;  /* 0x000000ffff257224 */ /* 0x000fca00028e069e */
[C---:B------:R-:W-:Y:S06]  /*13b0*/  HMMA.16816.F32.BF16 R68, R8.reuse, R48, R68 ;  /* 0x000000300844723c */ /* 0x040fec0000041844 */
[C---:B------:R-:W-:Y:S06]  /*13c0*/  HMMA.16816.F32.BF16 R52, R8.reuse, R64, R52 ;  /* 0x000000400834723c */ /* 0x040fec0000041834 */
[C---:B------:R-:W-:Y:S06]  /*13d0*/  HMMA.16816.F32.BF16 R56, R8.reuse, R32, R56 ;  /* 0x000000200838723c */ /* 0x040fec0000041838 */
[C---:B------:R-:W-:Y:S06]  /*13e0*/  HMMA.16816.F32.BF16 R28, R8.reuse, R76, R28 ;  /* 0x0000004c081c723c */ /* 0x040fec000004181c */
[C---:B-1----:R-:W-:Y:S06]  /*13f0*/  HMMA.16816.F32.BF16 R24, R8.reuse, R80, R24 ;  /* 0x000000500818723c */ /* 0x042fec0000041818 */
[C---:B------:R-:W-:Y:S06]  /*1400*/  HMMA.16816.F32.BF16 R20, R8.reuse, R84, R20 ;  /* 0x000000540814723c */ /* 0x040fec0000041814 */
[C---:B------:R-:W-:Y:S06]  /*1410*/  HMMA.16816.F32.BF16 R16, R8.reuse, R88, R16 ;  /* 0x000000580810723c */ /* 0x040fec0000041810 */
[----:B------:R-:W-:Y:S01]  /*1420*/  HMMA.16816.F32.BF16 R8, R8, R96, R12 ;  /* 0x000000600808723c */ /* 0x000fe2000004180c */
[----:B------:R-:W1:Y:S01]  /*1430*/  LDSM.16.M88.4 R12, [R165+0x1000] ;  /* 0x00100000a50c783b */ /* 0x000e620000000200 */
[----:B------:R-:W-:Y:S04]  /*1440*/  BAR.SYNC.DEFER_BLOCKING 0x0 ;  /* 0x0000000000007b1d */ /* 0x000fe80000010000 */
[C---:B------:R-:W-:Y:S06]  /*1450*/  HMMA.16816.F32.BF16 R100, R92.reuse, R134, R100 ;  /* 0x000000865c64723c */ /* 0x040fec0000041864 */
[C---:B------:R-:W-:Y:S06]  /*1460*/  HMMA.16816.F32.BF16 R104, R92.reuse, R38, R104 ;  /* 0x000000265c68723c */ /* 0x040fec0000041868 */
[C---:B------:R-:W-:Y:S06]  /*1470*/  HMMA.16816.F32.BF16 R108, R92.reuse, R42, R108 ;  /* 0x0000002a5c6c723c */ /* 0x040fec000004186c */
[C---:B------:R-:W-:Y:S01]  /*1480*/  HMMA.16816.F32.BF16 R116, R92.reuse, R50, R116 ;  /* 0x000000325c74723c */ /* 0x040fe20000041874 */
[----:B------:R-:W-:Y:S01]  /*1490*/  @!PT LDS RZ, [RZ] ;  /* 0x00000000fffff984 */ /* 0x000fe20000000800 */
[----:B------:R-:W-:Y:S01]  /*14a0*/  @!PT LDS RZ, [RZ] ;  /* 0x00000000fffff984 */ /* 0x000fe20000000800 */
[----:B------:R-:W-:Y:S01]  /*14b0*/  @!PT LDS RZ, [RZ] ;  /* 0x00000000fffff984 */ /* 0x000fe20000000800 */
[----:B------:R-:W-:Y:S05]  /*14c0*/  LDGSTS.E.BYPASS.128 [R148+0x1000], desc[UR6][R170.64+0xc0], !P1 ;  /* 0x010000c0aa947fae */ /* 0x000fea000c901c46 */
[C---:B------:R-:W-:Y:S01]  /*14d0*/  HMMA.16816.F32.BF16 R128, R92.reuse, R78, R128 ;  /* 0x0000004e5c80723c */ /* 0x040fe20000041880 */
[----:B------:R-:W-:Y:S05]  /*14e0*/  LDGSTS.E.BYPASS.128 [R148+0x1400], desc[UR6][R168.64+0xc0], !P2 ;  /* 0x014000c0a8947fae */ /* 0x000fea000d101c46 */
[----:B------:R-:W-:Y:S01]  /*14f0*/  HMMA.16816.F32.BF16 R124, R92, R34, R124 ;  /* 0x000000225c7c723c */ /* 0x000fe2000004187c */
[----:B------:R-:W-:Y:S04]  /*1500*/  LDGSTS.E.BYPASS.128 [R148+0x1800], desc[UR6][R174.64+0x40], !P4 ;  /* 0x01800040ae947fae */ /* 0x000fe8000e101c46 */
[----:B------:R-:W-:Y:S01]  /*1510*/  LDGSTS.E.BYPASS.128 [R148+0x1c00], desc[UR6][R178.64+0x40], !P3 ;  /* 0x01c00040b2947fae */ /* 0x000fe2000d901c46 */
[C---:B-1----:R-:W-:Y:S03]  /*1520*/  HMMA.16816.F32.BF16 R132, R12.reuse, R134, R60 ;  /* 0x000000860c84723c */ /* 0x042fe6000004183c */
[----:B------:R-:W0:Y:S03]  /*1530*/  LDGDEPBAR ;  /* 0x00000000000079af */ /* 0x000e260000000000 */
[----:B------:R-:W-:Y:S01]  /*1540*/  HMMA.16816.F32.BF16 R40, R12, R42, R140 ;  /* 0x0000002a0c28723c */ /* 0x000fe2000004188c */
[----:B------:R-:W-:Y:S01]  /*1550*/  LDGSTS.E.BYPASS.128 [R148+0x3000], desc[UR6][R172.64+0xc0], !P1 ;  /* 0x030000c0ac947fae */ /* 0x000fe2000c901c46 */
[----:B------:R-:W-:-:S03]  /*1560*/  IADD3 R32, P1, R160, 0x7000, RZ ;  /* 0x00007000a0207810 */ /* 0x000fc60007f3e0ff */
[----:B------:R-:W-:Y:S01]  /*1570*/  LDGSTS.E.BYPASS.128 [R148+0x3400], desc[UR6][R182.64+0xc0], !P2 ;  /* 0x034000c0b6947fae */ /* 0x000fe2000d101c46 */
[C---:B------:R-:W-:Y:S01]  /*1580*/  HMMA.16816.F32.BF16 R44, R12.reuse, R74, R44 ;  /* 0x0000004a0c2c723c */ /* 0x040fe2000004182c */
[----:B------:R-:W-:Y:S02]  /*1590*/  IMAD.X R33, RZ, RZ, R158, P1 ;  /* 0x000000ffff217224 */ /* 0x000fe400008e069e */
[----:B------:R-:W-:Y:S03]  /*15a0*/  LDGSTS.E.BYPASS.128 [R148+0x3800], desc[UR6][R176.64+0x40], !P4 ;  /* 0x03800040b0947fae */ /* 0x000fe6000e101c46 */
[C---:B------:R-:W-:Y:S01]  /*15b0*/  HMMA.16816.F32.BF16 R48, R12.reuse, R50, R68 ;  /* 0x000000320c30723c */ /* 0x040fe20000041844 */
[----:B------:R-:W-:Y:S04]  /*15c0*/  LDGSTS.E.BYPASS.128 [R148+0x3c00], desc[UR6][R180.64+0x40], !P3 ;  /* 0x03c00040b4947fae */ /* 0x000fe8000d901c46 */
[----:B------:R-:W0:Y:S01]  /*15d0*/  LDGDEPBAR ;  /* 0x00000000000079af */ /* 0x000e220000000000 */
[C---:B------:R-:W-:Y:S03]  /*15e0*/  HMMA.16816.F32.BF16 R52, R12.reuse, R66, R52 ;  /* 0x000000420c34723c */ /* 0x040fe60000041834 */
[----:B------:R1:W-:Y:S03]  /*15f0*/  LDGSTS.E.BYPASS.128 [R148+0x4800], desc[UR6][R36.64], P0 ;  /* 0x0480000024947fae */ /* 0x0003e60008101c46 */
[C---:B------:R-:W-:Y:S01]  /*1600*/  HMMA.16816.F32.BF16 R56, R12.reuse, R34, R56 ;  /* 0x000000220c38723c */ /* 0x040fe20000041838 */
[----:B------:R2:W-:Y:S04]  /*1610*/  LDGSTS.E.BYPASS.128 [R148+0x4c00], desc[UR6][R32.64], P0 ;  /* 0x04c0000020947fae */ /* 0x0005e80008101c46 */
[----:B------:R-:W0:Y:S01]  /*1620*/  LDGDEPBAR ;  /* 0x00000000000079af */ /* 0x000e220000000000 */
[C---:B------:R-:W-:Y:S06]  /*1630*/  HMMA.16816.F32.BF16 R76, R12.reuse, R78, R28 ;  /* 0x0000004e0c4c723c */ /* 0x040fec000004181c */
[C---:B-1----:R-:W-:Y:S06]  /*1640*/  HMMA.16816.F32.BF16 R36, R12.reuse, R38, R144 ;  /* 0x000000260c24723c */ /* 0x042fec0000041890 */
[C---:B------:R-:W-:Y:S06]  /*1650*/  HMMA.16816.F32.BF16 R80, R12.reuse, R82, R24 ;  /* 0x000000520c50723c */ /* 0x040fec0000041818 */
[----:B------:R-:W-:Y:S01]  /*1660*/  HMMA.16816.F32.BF16 R84, R12, R86, R20 ;  /* 0x000000560c54723c */ /* 0x000fe20000041814 */
[----:B------:R-:W-:-:S04]  /*1670*/  DEPBAR.LE SB0, 0x3 ;  /* 0x000080c00000791a */ /* 0x000fc80000000000 */
[----:B------:R-:W-:Y:S01]  /*1680*/  BAR.SYNC.DEFER_BLOCKING 0x0 ;  /* 0x0000000000007b1d */ /* 0x000fe20000010000 */
[C---:B------:R-:W-:Y:S06]  /*1690*/  HMMA.16816.F32.BF16 R88, R12.reuse, R90, R16 ;  /* 0x0000005a0c58723c */ /* 0x040fec0000041810 */
[----:B------:R-:W-:Y:S06]  /*16a0*/  HMMA.16816.F32.BF16 R96, R12, R98, R8 ;  /* 0x000000620c60723c */ /* 0x000fec0000041808 */
[C---:B------:R-:W-:Y:S06]  /*16b0*/  HMMA.16816.F32.BF16 R112, R92.reuse, R74, R112 ;  /* 0x0000004a5c70723c */ /* 0x040fec0000041870 */
[----:B------:R-:W-:Y:S01]  /*16c0*/  HMMA.16816.F32.BF16 R120, R92, R66, R120 ;  /* 0x000000425c78723c */ /* 0x000fe20000041878 */
[----:B------:R-:W-:Y:S04]  /*16d0*/  LDSM.16.M88.4 R60, [R166] ;  /* 0x00000000a63c783b */ /* 0x000fe80000000200 */
[----:B------:R-:W1:Y:S04]  /*16e0*/  LDSM.16.M88.4 R136, [R162+0x2000] ;  /* 0x00200000a288783b */ /* 0x000e680000000200 */
[----:B------:R-:W3:Y:S04]  /*16f0*/  LDSM.16.M88.4 R8, [R162+0x2200] ;  /* 0x00220000a208783b */ /* 0x000ee80000000200 */
[----:B------:R-:W4:Y:S04]  /*1700*/  LDSM.16.M88.4 R12, [R162+0x2400] ;  /* 0x00240000a20c783b */ /* 0x000f280000000200 */
[----:B------:R-:W5:Y:S04]  /*1710*/  LDSM.16.MT88.4 R16, [R4+0x4000] ;  /* 0x004000000410783b */ /* 0x000f680000004200 */
[----:B------:R-:W5:Y:S04]  /*1720*/  LDSM.16.MT88.4 R20, [R3+0x4000] ;  /* 0x004000000314783b */ /* 0x000f680000004200 */
[----:B------:R-:W5:Y:S04]  /*1730*/  LDSM.16.MT88.4 R24, [R5+0x4000] ;  /* 0x004000000518783b */ /* 0x000f680000004200 */
[----:B------:R-:W5:Y:S04]  /*1740*/  LDSM.16.MT88.4 R28, [R0+0x4000] ;  /* 0x00400000001c783b */ /* 0x000f680000004200 */
[----:B--2---:R-:W2:Y:S04]  /*1750*/  LDSM.16.M88.4 R32, [R162+0x2600] ;  /* 0x00260000a220783b */ /* 0x004ea80000000200 */
[----:B------:R-:W2:Y:S04]  /*1760*/  LDSM.16.M88.4 R92, [R166+0x800] ;  /* 0x00080000a65c783b */ /* 0x000ea80000000200 */
[----:B------:R-:W-:Y:S01]  /*1770*/  LDSM.16.M88.4 R64, [R162+0x2a00] ;  /* 0x002a0000a240783b */ /* 0x000fe20000000200 */
[C---:B-1----:R-:W-:Y:S03]  /*1780*/  HMMA.16816.F32.BF16 R100, R60.reuse, R136, R100 ;  /* 0x000000883c64723c */ /* 0x042fe60000041864 */
[----:B------:R-:W-:Y:S04]  /*1790*/  LDSM.16.M88.4 R68, [R162+0x2c00] ;  /* 0x002c0000a244783b */ /* 0x000fe80000000200 */
[----:B------:R-:W-:Y:S01]  /*17a0*/  LDSM.16.M88.4 R72, [R162+0x2e00] ;  /* 0x002e0000a248783b */ /* 0x000fe20000000200 */
[C---:B---3--:R-:W-:Y:S03]  /*17b0*/  HMMA.16816.F32.BF16 R104, R60.reuse, R8, R104 ;  /* 0x000000083c68723c */ /* 0x048fe60000041868 */
[----:B------:R-:W-:Y:S03]  /*17c0*/  LDSM.16.M88.4 R140, [R164] ;  /* 0x00000000a48c783b */ /* 0x000fe60000000200 */
[C---:B----4-:R-:W-:Y:S06]  /*17d0*/  HMMA.16816.F32.BF16 R108, R60.reuse, R12, R108 ;  /* 0x0000000c3c6c723c */ /* 0x050fec000004186c */
[C---:B-----5:R-:W-:Y:S06]  /*17e0*/  HMMA.16816.F32.BF16 R112, R60.reuse, R16, R112 ;  /* 0x000000103c70723c */ /* 0x060fec0000041870 */
[C---:B------:R-:W-:Y:S06]  /*17f0*/  HMMA.16816.F32.BF16 R116, R60.reuse, R20, R116 ;  /* 0x000000143c74723c */ /* 0x040fec0000041874 */
[C---:B------:R-:W-:Y:S06]  /*1800*/  HMMA.16816.F32.BF16 R120, R60.reuse, R24, R120 ;  /* 0x000000183c78723c */ /* 0x040fec0000041878 */
[C---:B------:R-:W-:Y:S06]  /*1810*/  HMMA.16816.F32.BF16 R124, R60.reuse, R28, R124 ;  /* 0x0000001c3c7c723c */ /* 0x040fec000004187c */
[----:B--2---:R-:W-:Y:S01]  /*1820*/  HMMA.16816.F32.BF16 R128, R60, R32, R128 ;  /* 0x000000203c80723c */ /* 0x004fe20000041880 */
[----:B------:R-:W1:Y:S05]  /*1830*/  LDSM.16.M88.4 R60, [R162+0x2800] ;  /* 0x00280000a23c783b */ /* 0x000e6a0000000200 */
[C---:B------:R-:W-:Y:S06]  /*1840*/  HMMA.16816.F32.BF16 R132, R92.reuse, R136, R132 ;  /* 0x000000885c84723c */ /* 0x040fec0000041884 */
[C---:B------:R-:W-:Y:S06]  /*1850*/  HMMA.16816.F32.BF16 R36, R92.reuse, R8, R36 ;  /* 0x000000085c24723c */ /* 0x040fec0000041824 */
[C---:B------:R-:W-:Y:S06]  /*1860*/  HMMA.16816.F32.BF16 R40, R92.reuse, R12, R40 ;  /* 0x0000000c5c28723c */ /* 0x040fec0000041828 */
[----:B------:R-:W-:Y:S01]  /*1870*/  HMMA.16816.F32.BF16 R44, R92, R16, R44 ;  /* 0x000000105c2c723c */ /* 0x000fe2000004182c */
[----:B------:R-:W-:-:S05]  /*1880*/  IADD3 R12, P1, R160, 0x8000, RZ ;  /* 0x00008000a00c7810 */ /* 0x000fca0007f3e0ff */
[----:B------:R-:W-:Y:S01]  /*1890*/  HMMA.16816.F32.BF16 R48, R92, R20, R48 ;  /* 0x000000145c30723c */ /* 0x000fe20000041830 */
[----:B------:R-:W-:Y:S01]  /*18a0*/  IMAD.X R13, RZ, RZ, R158, P1 ;  /* 0x000000ffff0d7224 */ /* 0x000fe200008e069e */
[----:B------:R-:W-:-:S04]  /*18b0*/  IADD3 R8, P1, R160, 0x9000, RZ ;  /* 0x00009000a0087810 */ /* 0x000fc80007f3e0ff */
[----:B------:R-:W-:Y:S01]  /*18c0*/  HMMA.16816.F32.BF16 R52, R92, R24, R52 ;  /* 0x000000185c34723c */ /* 0x000fe20000041834 */
[----:B------:R-:W-:-:S05]  /*18d0*/  IMAD.X R9, RZ, RZ, R158, P1 ;  /* 0x000000ffff097224 */ /* 0x000fca00008e069e */
[C---:B------:R-:W-:Y:S06]  /*18e0*/  HMMA.16816.F32.BF16 R56, R92.reuse, R28, R56 ;  /* 0x0000001c5c38723c */ /* 0x040fec0000041838 */
[C---:B------:R-:W-:Y:S06]  /*18f0*/  HMMA.16816.F32.BF16 R76, R92.reuse, R32, R76 ;  /* 0x000000205c4c723c */ /* 0x040fec000004184c */
[C---:B-1----:R-:W-:Y:S06]  /*1900*/  HMMA.16816.F32.BF16 R80, R92.reuse, R60, R80 ;  /* 0x0000003c5c50723c */ /* 0x042fec0000041850 */
[C---:B------:R-:W-:Y:S06]  /*1910*/  HMMA.16816.F32.BF16 R84, R92.reuse, R64, R84 ;  /* 0x000000405c54723c */ /* 0x040fec0000041854 */
[C---:B------:R-:W-:Y:S06]  /*1920*/  HMMA.16816.F32.BF16 R88, R92.reuse, R68, R88 ;  /* 0x000000445c58723c */ /* 0x040fec0000041858 */
[----:B------:R-:W-:Y:S01]  /*1930*/  HMMA.16816.F32.BF16 R92, R92, R72, R96 ;  /* 0x000000485c5c723c */ /* 0x000fe20000041860 */
[----:B------:R-:W1:Y:S01]  /*1940*/  LDSM.16.M88.4 R96, [R165] ;  /* 0x00000000a560783b */ /* 0x000e620000000200 */
        /* <DEDUP_REMOVED lines=8> */
[----:B------:R-:W-:Y:S05]  /*19d0*/  LDGSTS.E.BYPASS.128 [R148], desc[UR6][R170.64+0x100], !PT ;  /* 0x00000100aa947fae */ /* 0x000fea000f901c46 */
[C---:B------:R-:W-:Y:S01]  /*19e0*/  HMMA.16816.F32.BF16 R116, R140.reuse, R22, R116 ;  /* 0x000000168c74723c */ /* 0x040fe20000041874 */
[----:B------:R-:W-:Y:S05]  /*19f0*/  LDGSTS.E.BYPASS.128 [R148+0x400], desc[UR6][R168.64+0x100], !PT ;  /* 0x00400100a8947fae */ /* 0x000fea000f901c46 */
[C---:B------:R-:W-:Y:S01]  /*1a00*/  HMMA.16816.F32.BF16 R120, R140.reuse, R26, R120 ;  /* 0x0000001a8c78723c */ /* 0x040fe20000041878 */
[----:B------:R-:W-:Y:S04]  /*1a10*/  LDGSTS.E.BYPASS.128 [R148+0x800], desc[UR6][R174.64+0x80], !PT ;  /* 0x00800080ae947fae */ /* 0x000fe8000f901c46 */
[----:B------:R-:W-:Y:S01]  /*1a20*/  LDGSTS.E.BYPASS.128 [R148+0xc00], desc[UR6][R178.64+0x80], !PT ;  /* 0x00c00080b2947fae */ /* 0x000fe2000f901c46 */
[C---:B------:R-:W-:Y:S03]  /*1a30*/  HMMA.16816.F32.BF16 R124, R140.reuse, R30, R124 ;  /* 0x0000001e8c7c723c */ /* 0x040fe6000004187c */
[----:B------:R-:W0:Y:S03]  /*1a40*/  LDGDEPBAR ;  /* 0x00000000000079af */ /* 0x000e260000000000 */
[----:B------:R-:W-:Y:S01]  /*1a50*/  HMMA.16816.F32.BF16 R128, R140, R34, R128 ;  /* 0x000000228c80723c */ /* 0x000fe20000041880 */
[----:B------:R-:W-:Y:S04]  /*1a60*/  LDGSTS.E.BYPASS.128 [R148+0x2000], desc[UR6][R172.64+0x100], !PT ;  /* 0x02000100ac947fae */ /* 0x000fe8000f901c46 */
[----:B------:R-:W-:Y:S01]  /*1a70*/  LDGSTS.E.BYPASS.128 [R148+0x2400], desc[UR6][R182.64+0x100], !PT ;  /* 0x02400100b6947fae */ /* 0x000fe2000f901c46 */
[C---:B-1----:R-:W-:Y:S03]  /*1a80*/  HMMA.16816.F32.BF16 R136, R96.reuse, R138, R132 ;  /* 0x0000008a6088723c */ /* 0x042fe60000041884 */
[----:B------:R-:W-:Y:S03]  /*1a90*/  LDGSTS.E.BYPASS.128 [R148+0x2800], desc[UR6][R176.64+0x80], !PT ;  /* 0x02800080b0947fae */ /* 0x000fe6000f901c46 */
[C---:B------:R-:W-:Y:S01]  /*1aa0*/  HMMA.16816.F32.BF16 R36, R96.reuse, R10, R36 ;  /* 0x0000000a6024723c */ /* 0x040fe20000041824 */
[----:B------:R-:W-:Y:S04]  /*1ab0*/  LDGSTS.E.BYPASS.128 [R148+0x2c00], desc[UR6][R180.64+0x80], !PT ;  /* 0x02c00080b4947fae */ /* 0x000fe8000f901c46 */
[----:B------:R-:W0:Y:S01]  /*1ac0*/  LDGDEPBAR ;  /* 0x00000000000079af */ /* 0x000e220000000000 */
[C---:B------:R-:W-:Y:S03]  /*1ad0*/  HMMA.16816.F32.BF16 R40, R96.reuse, R14, R40 ;  /* 0x0000000e6028723c */ /* 0x040fe60000041828 */
[----:B------:R-:W-:Y:S03]  /*1ae0*/  LDGSTS.E.BYPASS.128 [R148+0x4000], desc[UR6][R12.64], !PT ;  /* 0x040000000c947fae */ /* 0x000fe6000f901c46 */
[C---:B------:R-:W-:Y:S01]  /*1af0*/  HMMA.16816.F32.BF16 R44, R96.reuse, R18, R44 ;  /* 0x00000012602c723c */ /* 0x040fe2000004182c */
[----:B------:R1:W-:Y:S04]  /*1b00*/  LDGSTS.E.BYPASS.128 [R148+0x4400], desc[UR6][R8.64], !PT ;  /* 0x0440000008947fae */ /* 0x0003e8000f901c46 */
[----:B------:R-:W0:Y:S01]  /*1b10*/  LDGDEPBAR ;  /* 0x00000000000079af */ /* 0x000e220000000000 */
[C---:B------:R-:W-:Y:S06]  /*1b20*/  HMMA.16816.F32.BF16 R48, R96.reuse, R22, R48 ;  /* 0x000000166030723c */ /* 0x040fec0000041830 */
[C---:B------:R-:W-:Y:S06]  /*1b30*/  HMMA.16816.F32.BF16 R52, R96.reuse, R26, R52 ;  /* 0x0000001a6034723c */ /* 0x040fec0000041834 */
[C---:B------:R-:W-:Y:S06]  /*1b40*/  HMMA.16816.F32.BF16 R56, R96.reuse, R30, R56 ;  /* 0x0000001e6038723c */ /* 0x040fec0000041838 */
[----:B------:R-:W-:Y:S01]  /*1b50*/  HMMA.16816.F32.BF16 R76, R96, R34, R76 ;  /* 0x00000022604c723c */ /* 0x000fe2000004184c */
[----:B------:R-:W-:-:S04]  /*1b60*/  DEPBAR.LE SB0, 0x3 ;  /* 0x000080c00000791a */ /* 0x000fc80000000000 */
[----:B------:R-:W-:Y:S01]  /*1b70*/  BAR.SYNC.DEFER_BLOCKING 0x0 ;  /* 0x0000000000007b1d */ /* 0x000fe20000010000 */
[C---:B------:R-:W-:Y:S06]  /*1b80*/  HMMA.16816.F32.BF16 R80, R96.reuse, R62, R80 ;  /* 0x0000003e6050723c */ /* 0x040fec0000041850 */
[C---:B------:R-:W-:Y:S06]  /*1b90*/  HMMA.16816.F32.BF16 R84, R96.reuse, R66, R84 ;  /* 0x000000426054723c */ /* 0x040fec0000041854 */
[C---:B------:R-:W-:Y:S06]  /*1ba0*/  HMMA.16816.F32.BF16 R88, R96.reuse, R70, R88 ;  /* 0x000000466058723c */ /* 0x040fec0000041858 */
[----:B------:R-:W-:Y:S01]  /*1bb0*/  HMMA.16816.F32.BF16 R92, R96, R74, R92 ;  /* 0x0000004a605c723c */ /* 0x000fe2000004185c */
[----:B------:R-:W-:Y:S04]  /*1bc0*/  LDSM.16.M88.4 R132, [R166+0x1000] ;  /* 0x00100000a684783b */ /* 0x000fe80000000200 */
[----:B------:R-:W-:Y:S04]  /*1bd0*/  LDSM.16.M88.4 R140, [R166+0x1800] ;  /* 0x00180000a68c783b */ /* 0x000fe80000000200 */
[----:B------:R-:W2:Y:S04]  /*1be0*/  LDSM.16.M88.4 R144, [R162+0x3000] ;  /* 0x00300000a290783b */ /* 0x000ea80000000200 */
[----:B------:R-:W3:Y:S04]  /*1bf0*/  LDSM.16.M88.4 R32, [R162+0x3200] ;  /* 0x00320000a220783b */ /* 0x000ee80000000200 */
[----:B------:R-:W4:Y:S04]  /*1c00*/  LDSM.16.M88.4 R28, [R162+0x3400] ;  /* 0x00340000a21c783b */ /* 0x000f280000000200 */
[----:B------:R-:W5:Y:S04]  /*1c10*/  LDSM.16.MT88.4 R20, [R4+0x4800] ;  /* 0x004800000414783b */ /* 0x000f680000004200 */
[----:B-1----:R-:W1:Y:S04]  /*1c20*/  LDSM.16.MT88.4 R8, [R3+0x4800] ;  /* 0x004800000308783b */ /* 0x002e680000004200 */
[----:B------:R-:W1:Y:S04]  /*1c30*/  LDSM.16.MT88.4 R12, [R5+0x4800] ;  /* 0x00480000050c783b */ /* 0x000e680000004200 */
[----:B------:R-:W1:Y:S04]  /*1c40*/  LDSM.16.MT88.4 R16, [R0+0x4800] ;  /* 0x004800000010783b */ /* 0x000e680000004200 */
[----:B------:R-:W1:Y:S04]  /*1c50*/  LDSM.16.M88.4 R24, [R162+0x3600] ;  /* 0x00360000a218783b */ /* 0x000e680000000200 */
[----:B------:R-:W1:Y:S04]  /*1c60*/  LDSM.16.M88.4 R60, [R162+0x3a00] ;  /* 0x003a0000a23c783b */ /* 0x000e680000000200 */
[----:B------:R-:W1:Y:S01]  /*1c70*/  LDSM.16.M88.4 R64, [R162+0x3800] ;  /* 0x00380000a240783b */ /* 0x000e620000000200 */
[C---:B--2---:R-:W-:Y:S03]  /*1c80*/  HMMA.16816.F32.BF16 R100, R132.reuse, R144, R100 ;  /* 0x000000908464723c */ /* 0x044fe60000041864 */
[----:B------:R-:W-:Y:S04]  /*1c90*/  LDSM.16.M88.4 R72, [R164+0x1000] ;  /* 0x00100000a448783b */ /* 0x000fe80000000200 */
[----:B------:R-:W-:Y:S01]  /*1ca0*/  LDSM.16.M88.4 R68, [R162+0x3c00] ;  /* 0x003c0000a244783b */ /* 0x000fe20000000200 */
[C---:B---3--:R-:W-:Y:S06]  /*1cb0*/  HMMA.16816.F32.BF16 R104, R132.reuse, R32, R104 ;  /* 0x000000208468723c */ /* 0x048fec0000041868 */
[C---:B----4-:R-:W-:Y:S06]  /*1cc0*/  HMMA.16816.F32.BF16 R108, R132.reuse, R28, R108 ;  /* 0x0000001c846c723c */ /* 0x050fec000004186c */
[C---:B-----5:R-:W-:Y:S06]  /*1cd0*/  HMMA.16816.F32.BF16 R112, R132.reuse, R20, R112 ;  /* 0x000000148470723c */ /* 0x060fec0000041870 */
[C---:B-1----:R-:W-:Y:S06]  /*1ce0*/  HMMA.16816.F32.BF16 R116, R132.reuse, R8, R116 ;  /* 0x000000088474723c */ /* 0x042fec0000041874 */
[C---:B------:R-:W-:Y:S06]  /*1cf0*/  HMMA.16816.F32.BF16 R120, R132.reuse, R12, R120 ;  /* 0x0000000c8478723c */ /* 0x040fec0000041878 */
[C---:B------:R-:W-:Y:S06]  /*1d00*/  HMMA.16816.F32.BF16 R124, R132.reuse, R16, R124 ;  /* 0x00000010847c723c */ /* 0x040fec000004187c */
[----:B------:R-:W-:Y:S01]  /*1d10*/  HMMA.16816.F32.BF16 R128, R132, R24, R128 ;  /* 0x000000188480723c */ /* 0x000fe20000041880 */
[----:B------:R-:W1:Y:S05]  /*1d20*/  LDSM.16.M88.4 R132, [R162+0x3e00] ;  /* 0x003e0000a284783b */ /* 0x000e6a0000000200 */
[C---:B------:R-:W-:Y:S01]  /*1d30*/  HMMA.16816.F32.BF16 R96, R140.reuse, R60, R84 ;  /* 0x0000003c8c60723c */ /* 0x040fe20000041854 */
[----:B------:R-:W2:Y:S01]  /*1d40*/  LDSM.16.M88.4 R84, [R165+0x1000] ;  /* 0x00100000a554783b */ /* 0x000ea20000000200 */
[----:B------:R-:W-:Y:S04]  /*1d50*/  BAR.SYNC.DEFER_BLOCKING 0x0 ;  /* 0x0000000000007b1d */ /* 0x000fe80000010000 */
[C---:B------:R-:W-:Y:S06]  /*1d60*/  HMMA.16816.F32.BF16 R52, R140.reuse, R12, R52 ;  /* 0x0000000c8c34723c */ /* 0x040fec0000041834 */
[----:B------:R-:W-:Y:S01]  /*1d70*/  HMMA.16816.F32.BF16 R56, R140, R16, R56 ;  /* 0x000000108c38723c */ /* 0x000fe20000041838 */
[----:B------:R-:W-:-:S05]  /*1d80*/  IADD3 R12, P1, R160, 0xa000, RZ ;  /* 0x0000a000a00c7810 */ /* 0x000fca0007f3e0ff */
[--C-:B------:R-:W-:Y:S01]  /*1d90*/  IMAD.X R13, RZ, RZ, R158.reuse, P1 ;  /* 0x000000ffff0d7224 */ /* 0x100fe200008e069e */
[----:B------:R-:W-:Y:S01]  /*1da0*/  IADD3 R16, P2, R160, 0xb000, RZ ;  /* 0x0000b000a0107810 */ /* 0x000fe20007f5e0ff */
[C---:B------:R-:W-:Y:S01]  /*1db0*/  HMMA.16816.F32.BF16 R48, R140.reuse, R8, R48 ;  /* 0x000000088c30723c */ /* 0x040fe20000041830 */
[----:B------:R-:W3:Y:S03]  /*1dc0*/  LDC.64 R8, c[0x0][0x230] ;  /* 0x00008c00ff087b82 */ /* 0x000ee60000000a00 */
[----:B------:R-:W-:Y:S02]  /*1dd0*/  IMAD.X R17, RZ, RZ, R158, P2 ;  /* 0x000000ffff117224 */ /* 0x000fe400010e069e */
[C---:B------:R-:W-:Y:S01]  /*1de0*/  HMMA.16816.F32.BF16 R44, R140.reuse, R20, R44 ;  /* 0x000000148c2c723c */ /* 0x040fe2000004182c */
[----:B------:R-:W-:Y:S01]  /*1df0*/  @!PT LDS RZ, [RZ] ;  /* 0x00000000fffff984 */ /* 0x000fe20000000800 */
[----:B------:R-:W-:Y:S01]  /*1e00*/  @!PT LDS RZ, [RZ] ;  /* 0x00000000fffff984 */ /* 0x000fe20000000800 */
[----:B------:R-:W-:Y:S01]  /*1e10*/  @!PT LDS RZ, [RZ] ;  /* 0x00000000fffff984 */ /* 0x000fe20000000800 */
[----:B------:R-:W-:Y:S05]  /*1e20*/  LDGSTS.E.BYPASS.128 [R148+0x1000], desc[UR6][R170.64+0x140], !PT ;  /* 0x01000140aa947fae */ /* 0x000fea000f901c46 */
[----:B------:R-:W-:Y:S01]  /*1e30*/  HMMA.16816.F32.BF16 R80, R140, R64, R80 ;  /* 0x000000408c50723c */ /* 0x000fe20000041850 */
[----:B------:R-:W-:Y:S01]  /*1e40*/  LDGSTS.E.BYPASS.128 [R148+0x1400], desc[UR6][R168.64+0x140], !PT ;  /* 0x01400140a8947fae */ /* 0x000fe2000f901c46 */
[----:B------:R-:W-:Y:S01]  /*1e50*/  LOP3.LUT R21, R153, 0x3f, R6, 0xf8, !PT ;  /* 0x0000003f99157812 */ /* 0x000fe200078ef806 */
[----:B------:R-:W-:-:S02]  /*1e60*/  IMAD.MOV.U32 R20, RZ, RZ, RZ ;  /* 0x000000ffff147224 */ /* 0x000fc400078e00ff */
[----:B------:R-:W-:Y:S01]  /*1e70*/  LDGSTS.E.BYPASS.128 [R148+0x1800], desc[UR6][R174.64+0xc0], !PT ;  /* 0x018000c0ae947fae */ /* 0x000fe2000f901c46 */
[C---:B------:R-:W-:Y:S01]  /*1e80*/  ISETP.GE.AND P1, PT, R21.reuse, R2, PT ;  /* 0x000000021500720c */ /* 0x040fe20003f26270 */
[C---:B------:R-:W-:Y:S02]  /*1e90*/  HMMA.16816.F32.BF16 R76, R140.reuse, R24, R76 ;  /* 0x000000188c4c723c */ /* 0x040fe4000004184c */
[----:B------:R-:W-:Y:S04]  /*1ea0*/  LDGSTS.E.BYPASS.128 [R148+0x1c00], desc[UR6][R178.64+0xc0], !PT ;  /* 0x01c000c0b2947fae */ /* 0x000fe8000f901c46 */
[----:B------:R-:W0:Y:S01]  /*1eb0*/  LDGDEPBAR ;  /* 0x00000000000079af */ /* 0x000e220000000000 */
[----:B---3--:R-:W-:Y:S01]  /*1ec0*/  IMAD.WIDE R8, R156, 0x4, R8 ;  /* 0x000000049c087825 */ /* 0x008fe200078e0208 */
[----:B------:R-:W-:Y:S02]  /*1ed0*/  HMMA.16816.F32.BF16 R136, R140, R144, R136 ;  /* 0x000000908c88723c */ /* 0x000fe40000041888 */
[----:B------:R-:W-:Y:S01]  /*1ee0*/  LDGSTS.E.BYPASS.128 [R148+0x3000], desc[UR6][R172.64+0x140], !PT ;  /* 0x03000140ac947fae */ /* 0x000fe2000f901c46 */
[----:B------:R-:W-:-:S03]  /*1ef0*/  LEA R8, P2, R21, R8, 0x7 ;  /* 0x0000000815087211 */ /* 0x000fc600078438ff */
[----:B------:R-:W-:Y:S01]  /*1f00*/  LDGSTS.E.BYPASS.128 [R148+0x3400], desc[UR6][R182.64+0x140], !PT ;  /* 0x03400140b6947fae */ /* 0x000fe2000f901c46 */
[C---:B------:R-:W-:Y:S01]  /*1f10*/  HMMA.16816.F32.BF16 R36, R140.reuse, R32, R36 ;  /* 0x000000208c24723c */ /* 0x040fe20000041824 */
[----:B------:R-:W-:Y:S02]  /*1f20*/  IMAD.X R9, RZ, RZ, R9, P2 ;  /* 0x000000ffff097224 */ /* 0x000fe400010e0609 */
[----:B------:R-:W-:Y:S03]  /*1f30*/  LDGSTS.E.BYPASS.128 [R148+0x3800], desc[UR6][R176.64+0xc0], !PT ;  /* 0x038000c0b0947fae */ /* 0x000fe6000f901c46 */
[----:B------:R-:W-:Y:S01]  /*1f40*/  HMMA.16816.F32.BF16 R40, R140, R28, R40 ;  /* 0x0000001c8c28723c */ /* 0x000fe20000041828 */
[----:B------:R-:W-:Y:S04]  /*1f50*/  LDGSTS.E.BYPASS.128 [R148+0x3c00], desc[UR6][R180.64+0xc0], !PT ;  /* 0x03c000c0b4947fae */ /* 0x000fe8000f901c46 */
[----:B------:R-:W0:Y:S04]  /*1f60*/  LDGDEPBAR ;  /* 0x00000000000079af */ /* 0x000e280000000000 */
[----:B------:R3:W-:Y:S04]  /*1f70*/  LDGSTS.E.BYPASS.128 [R148+0x4800], desc[UR6][R12.64], !PT ;  /* 0x048000000c947fae */ /* 0x0007e8000f901c46 */
[----:B------:R4:W-:Y:S04]  /*1f80*/  LDGSTS.E.BYPASS.128 [R148+0x4c00], desc[UR6][R16.64], !PT ;  /* 0x04c0000010947fae */ /* 0x0009e8000f901c46 */
[----:B------:R-:W0:Y:S01]  /*1f90*/  LDGDEPBAR ;  /* 0x00000000000079af */ /* 0x000e220000000000 */
[----:B------:R-:W-:-:S04]  /*1fa0*/  DEPBAR.LE SB0, 0x0 ;  /* 0x000080000000791a */ /* 0x000fc80000000000 */
[----:B------:R-:W-:Y:S06]  /*1fb0*/  BAR.SYNC.DEFER_BLOCKING 0x0 ;  /* 0x0000000000007b1d */ /* 0x000fec0000010000 */
[----:B------:R-:W5:Y:S01]  /*1fc0*/  @!P1 LDG.E R20, desc[UR6][R8.64] ;  /* 0x0000000608149981 */ /* 0x000f62000c1e1900 */
[C---:B---3--:R-:W-:Y:S01]  /*1fd0*/  LOP3.LUT R13, R6.reuse, 0x3f, RZ, 0xc0, !PT ;  /* 0x0000003f060d7812 */ /* 0x048fe200078ec0ff */
[----:B-1----:R-:W-:Y:S01]  /*1fe0*/  HMMA.16816.F32.BF16 R92, R140, R132, R92 ;  /* 0x000000848c5c723c */ /* 0x002fe2000004185c */
[----:B------:R-:W-:Y:S01]  /*1ff0*/  SHF.R.U32.HI R65, RZ, 0x2, R6 ;  /* 0x00000002ff417819 */ /* 0x000fe20000011606 */
[----:B------:R-:W-:Y:S01]  /*2000*/  IMAD.SHL.U32 R12, R6, 0x2, RZ ;  /* 0x00000002060c7824 */ /* 0x000fe200078e00ff */
[----:B------:R-:W-:Y:S01]  /*2010*/  LEA R21, R13, UR4, 0x2 ;  /* 0x000000040d157c11 */ /* 0x000fe2000f8e10ff */
[----:B------:R-:W-:Y:S01]  /*2020*/  IMAD.WIDE.U32 R32, R159, 0x1000, RZ ;  /* 0x000010009f207825 */ /* 0x000fe200078e00ff */
[----:B------:R-:W-:Y:S01]  /*2030*/  LOP3.LUT R65, R65, 0x7, RZ, 0xc0, !PT ;  /* 0x0000000741417812 */ /* 0x000fe200078ec0ff */
[----:B------:R-:W-:Y:S01]  /*2040*/  HMMA.16816.F32.BF16 R128, R72, R26, R128 ;  /* 0x0000001a4880723c */ /* 0x000fe20000041880 */
[----:B------:R-:W-:Y:S01]  /*2050*/  LOP3.LUT R12, R12, 0x6, RZ, 0xc0, !PT ;  /* 0x000000060c0c7812 */ /* 0x000fe200078ec0ff */
[----:B------:R-:W-:Y:S01]  /*2060*/  IMAD.WIDE.U32 R28, R157, 0x1000, RZ ;  /* 0x000010009d1c7825 */ /* 0x000fe200078e00ff */
[----:B------:R-:W-:-:S02]  /*2070*/  LEA.HI R65, R150, R65, RZ, 0x1f ;  /* 0x0000004196417211 */ /* 0x000fc400078ff8ff */
[----:B------:R-:W-:Y:S01]  /*2080*/  LEA R64, R12, UR4, 0x2 ;  /* 0x000000040c407c11 */ /* 0x000fe2000f8e10ff */
[----:B------:R-:W-:Y:S01]  /*2090*/  HMMA.16816.F32.BF16 R88, R140, R68, R88 ;  /* 0x000000448c58723c */ /* 0x000fe20000041858 */
[----:B------:R-:W-:Y:S02]  /*20a0*/  LEA R24, R65, UR4, 0x2 ;  /* 0x0000000441187c11 */ /* 0x000fe4000f8e10ff */
[----:B------:R-:W-:-:S03]  /*20b0*/  ISETP.LT.U32.AND P4, PT, R159, R2, PT ;  /* 0x000000029f00720c */ /* 0x000fc60003f81070 */
[----:B------:R-:W-:Y:S01]  /*20c0*/  HMMA.16816.F32.BF16 R100, R72, R146, R100 ;  /* 0x000000924864723c */ /* 0x000fe20000041864 */
[----:B------:R-:W-:-:S05]  /*20d0*/  IADD3 R142, P2, R32, R163, RZ ;  /* 0x000000a3208e7210 */ /* 0x000fca0007f5e0ff */
[----:B--2---:R-:W-:Y:S01]  /*20e0*/  HMMA.16816.F32.BF16 R136, R84, R146, R136 ;  /* 0x000000925488723c */ /* 0x004fe20000041888 */
[----:B------:R-:W-:Y:S02]  /*20f0*/  IMAD.X R141, R33, 0x1, R154, P2 ;  /* 0x00000001218d7824 */ /* 0x000fe400010e069a */
[----:B------:R-:W-:-:S03]  /*2100*/  IMAD.SHL.U32 R129, R156, 0x80, RZ ;  /* 0x000000809c817824 */ /* 0x000fc600078e00ff */
[----:B------:R-:W-:Y:S01]  /*2110*/  HMMA.16816.F32.BF16 R80, R84, R66, R80 ;  /* 0x000000425450723c */ /* 0x000fe20000041850 */
[C---:B------:R-:W-:Y:S01]  /*2120*/  SHF.L.U64.HI R141, R142.reuse, 0x1, R141 ;  /* 0x000000018e8d7819 */ /* 0x040fe2000001028d */
[----:B------:R-:W-:Y:S01]  /*2130*/  IMAD.SHL.U32 R142, R142, 0x2, RZ ;  /* 0x000000028e8e7824 */ /* 0x000fe200078e00ff */
[----:B------:R-:W-:-:S03]  /*2140*/  SHF.R.S32.HI R128, RZ, 0x1f, R129 ;  /* 0x0000001fff807819 */ /* 0x000fc60000011481 */
[----:B------:R-:W-:Y:S01]  /*2150*/  HMMA.16816.F32.BF16 R104, R72, R34, R104 ;  /* 0x000000224868723c */ /* 0x000fe20000041868 */
[C---:B------:R-:W-:Y:S01]  /*2160*/  SHF.L.U64.HI R128, R129.reuse, 0x1, R128 ;  /* 0x0000000181807819 */ /* 0x040fe20000010280 */
[----:B------:R-:W-:-:S04]  /*2170*/  IMAD.SHL.U32 R129, R129, 0x2, RZ ;  /* 0x0000000281817824 */ /* 0x000fc800078e00ff */
[C---:B------:R-:W-:Y:S06]  /*2180*/  HMMA.16816.F32.BF16 R36, R84.reuse, R34, R36 ;  /* 0x000000225424723c */ /* 0x040fec0000041824 */
[----:B------:R-:W-:Y:S01]  /*2190*/  HMMA.16816.F32.BF16 R88, R84, R70, R88 ;  /* 0x000000465458723c */ /* 0x000fe20000041858 */
[----:B------:R-:W-:-:S03]  /*21a0*/  IMAD.WIDE.U32 R34, R161, 0x1000, RZ ;  /* 0x00001000a1227825 */ /* 0x000fc600078e00ff */
[-C--:B------:R-:W-:Y:S02]  /*21b0*/  IADD3 R140, P1, R34, R163.reuse, RZ ;  /* 0x000000a3228c7210 */ /* 0x080fe40007f3e0ff */
[-C--:B------:R-:W-:Y:S03]  /*21c0*/  HMMA.16816.F32.BF16 R108, R72, R30.reuse, R108 ;  /* 0x0000001e486c723c */ /* 0x080fe6000004186c */
[----:B------:R-:W-:Y:S01]  /*21d0*/  IMAD.X R133, R35, 0x1, R154, P1 ;  /* 0x0000000123857824 */ /* 0x000fe200008e069a */
[----:B------:R-:W-:Y:S02]  /*21e0*/  IADD3 R144, P1, R28, R163, RZ ;  /* 0x000000a31c907210 */ /* 0x000fe40007f3e0ff */
[----:B------:R-:W-:Y:S02]  /*21f0*/  HMMA.16816.F32.BF16 R40, R84, R30, R40 ;  /* 0x0000001e5428723c */ /* 0x000fe40000041828 */
[C---:B------:R-:W-:Y:S01]  /*2200*/  SHF.L.U64.HI R133, R140.reuse, 0x1, R133 ;  /* 0x000000018c857819 */ /* 0x040fe20000010285 */
[----:B------:R-:W-:-:S02]  /*2210*/  IMAD.SHL.U32 R140, R140, 0x2, RZ ;  /* 0x000000028c8c7824 */ /* 0x000fc400078e00ff */
[----:B------:R-:W-:Y:S01]  /*2220*/  IMAD.X R143, R29, 0x1, R154, P1 ;  /* 0x000000011d8f7824 */ /* 0x000fe200008e069a */
[----:B------:R-:W-:Y:S02]  /*2230*/  CS2R R28, SRZ ;  /* 0x00000000001c7805 */ /* 0x000fe4000001ff00 */
[----:B------:R-:W-:Y:S01]  /*2240*/  CS2R R30, SRZ ;  /* 0x00000000001e7805 */ /* 0x000fe2000001ff00 */
[C---:B------:R-:W-:Y:S01]  /*2250*/  HMMA.16816.F32.BF16 R96, R84.reuse, R62, R96 ;  /* 0x0000003e5460723c */ /* 0x040fe20000041860 */
[----:B------:R-:W-:Y:S02]  /*2260*/  ISETP.LT.AND P1, PT, R157, R2, P0 ;  /* 0x000000029d00720c */ /* 0x000fe40000721270 */
[C---:B------:R-:W-:Y:S01]  /*2270*/  SHF.L.U64.HI R143, R144.reuse, 0x1, R143 ;  /* 0x00000001908f7819 */ /* 0x040fe2000001028f */
[----:B------:R-:W-:Y:S02]  /*2280*/  IMAD.SHL.U32 R144, R144, 0x2, RZ ;  /* 0x0000000290907824 */ /* 0x000fe400078e00ff */
[----:B------:R-:W-:Y:S07]  /*2290*/  HMMA.16816.F32.BF16 R76, R84, R26, R76 ;  /* 0x0000001a544c723c */ /* 0x000fee000004184c */
[----:B------:R-:W-:Y:S01]  /*22a0*/  CS2R R26, SRZ ;  /* 0x00000000001a7805 */ /* 0x000fe2000001ff00 */
[----:B-----5:R-:W-:Y:S01]  /*22b0*/  STS [R21], R20 ;  /* 0x0000001415007388 */ /* 0x020fe20000000800 */
[----:B------:R-:W-:Y:S06]  /*22c0*/  BAR.SYNC.DEFER_BLOCKING 0x0 ;  /* 0x0000000000007b1d */ /* 0x000fec0000010000 */
[----:B------:R-:W-:Y:S04]  /*22d0*/  LDS R132, [R24] ;  /* 0x0000000018847984 */ /* 0x000fe80000000800 */
[----:B----4-:R-:W-:Y:S04]  /*22e0*/  LDS R17, [R24+0x20] ;  /* 0x0000200018117984 */ /* 0x010fe80000000800 */
[----:B------:R-:W-:Y:S04]  /*22f0*/  LDS R16, [R24+0x80] ;  /* 0x0000800018107984 */ /* 0x000fe80000000800 */
[----:B------:R1:W-:Y:S01]  /*2300*/  LDS R13, [R24+0xa0] ;  /* 0x0000a000180d7984 */ /* 0x0003e20000000800 */
[----:B------:R-:W-:Y:S01]  /*2310*/  BAR.SYNC.DEFER_BLOCKING 0x0 ;  /* 0x0000000000007b1d */ /* 0x000fe20000010000 */
[----:B-1----:R-:W-:-:S03]  /*2320*/  IMAD.WIDE.U32 R24, R155, 0x1000, RZ ;  /* 0x000010009b187825 */ /* 0x002fc600078e00ff */
[----:B------:R-:W-:-:S05]  /*2330*/  IADD3 R146, P2, R24, R163, RZ ;  /* 0x000000a318927210 */ /* 0x000fca0007f5e0ff */
[----:B------:R-:W-:Y:S01]  /*2340*/  IMAD.X R145, R25, 0x1, R154, P2 ;  /* 0x0000000119917824 */ /* 0x000fe200010e069a */
[----:B------:R-:W-:Y:S01]  /*2350*/  ISETP.LT.U32.AND P2, PT, R161, R2, PT ;  /* 0x00000002a100720c */ /* 0x000fe20003f41070 */
[----:B------:R1:W-:Y:S01]  /*2360*/  STS [R21], R20 ;  /* 0x0000001415007388 */ /* 0x0003e20000000800 */
[----:B------:R-:W-:Y:S01]  /*2370*/  BAR.SYNC.DEFER_BLOCKING 0x0 ;  /* 0x0000000000007b1d */ /* 0x000fe20000010000 */
[----:B-1----:R-:W-:Y:S02]  /*2380*/  SHF.R.S32.HI R20, RZ, 0x1f, R2 ;  /* 0x0000001fff147819 */ /* 0x002fe40000011402 */
[----:B------:R-:W-:Y:S02]  /*2390*/  IADD3 R21, P3, R129, UR8, RZ ;  /* 0x0000000881157c10 */ /* 0x000fe4000ff7e0ff */
[-C--:B------:R-:W-:Y:S02]  /*23a0*/  ISETP.LT.AND.EX P5, PT, RZ, R20.reuse, P0, P2 ;  /* 0x00000014ff00720c */ /* 0x080fe400007a1320 */
[----:B------:R-:W-:-:S02]  /*23b0*/  ISETP.LT.AND.EX P6, PT, RZ, R20, P0, P4 ;  /* 0x00000014ff00720c */ /* 0x000fc400007c1340 */
[----:B------:R-:W-:Y:S02]  /*23c0*/  IADD3.X R20, R128, UR9, RZ, P3, !PT ;  /* 0x0000000980147c10 */ /* 0x000fe40009ffe4ff */
[-C--:B------:R-:W-:Y:S02]  /*23d0*/  IADD3 R34, P4, R142, R21.reuse, RZ ;  /* 0x000000158e227210 */ /* 0x080fe40007f9e0ff */
[-C--:B------:R-:W-:Y:S02]  /*23e0*/  IADD3 R60, P2, R140, R21.reuse, RZ ;  /* 0x000000158c3c7210 */ /* 0x080fe40007f5e0ff */
[----:B------:R-:W-:Y:S01]  /*23f0*/  SHF.L.U64.HI R145, R146, 0x1, R145 ;  /* 0x0000000192917819 */ /* 0x000fe20000010291 */
[--C-:B------:R-:W-:Y:S01]  /*2400*/  IMAD.X R35, R141, 0x1, R20.reuse, P4 ;  /* 0x000000018d237824 */ /* 0x100fe200020e0614 */
[----:B------:R-:W-:Y:S01]  /*2410*/  ISETP.LT.AND P0, PT, R155, R2, P0 ;  /* 0x000000029b00720c */ /* 0x000fe20000701270 */
[----:B------:R-:W-:Y:S01]  /*2420*/  IMAD.X R61, R133, 0x1, R20, P2 ;  /* 0x00000001853d7824 */ /* 0x000fe200010e0614 */
[----:B------:R-:W1:Y:S01]  /*2430*/  LDS.64 R8, [R64] ;  /* 0x0000000040087984 */ /* 0x000e620000000a00 */
[----:B------:R-:W-:Y:S01]  /*2440*/  IADD3 R62, P2, R144, R21, RZ ;  /* 0x00000015903e7210 */ /* 0x000fe20007f5e0ff */
[----:B------:R-:W-:Y:S01]  /*2450*/  IMAD.SHL.U32 R146, R146, 0x2, RZ ;  /* 0x0000000292927824 */ /* 0x000fe200078e00ff */
[----:B------:R-:W-:Y:S01]  /*2460*/  P2R R66, PR, RZ, 0x20 ;  /* 0x00000020ff427803 */ /* 0x000fe20000000000 */
[----:B------:R2:W3:Y:S01]  /*2470*/  @P5 LDG.E.128 R28, desc[UR6][R60.64] ;  /* 0x000000063c1c5981 */ /* 0x0004e2000c1e1d00 */
[----:B------:R-:W-:Y:S01]  /*2480*/  P2R R147, PR, RZ, 0x40 ;  /* 0x00000040ff937803 */ /* 0x000fe20000000000 */
[----:B-1----:R-:W-:-:S04]  /*2490*/  FADD R24, R132, -R8 ;  /* 0x8000000884187221 */ /* 0x002fc80000000000 */
[----:B------:R-:W-:Y:S01]  /*24a0*/  FMUL R67, R24, 1.4426950216293334961 ;  /* 0x3fb8aa3b18437820 */ /* 0x000fe20000400000 */
[----:B------:R-:W-:Y:S01]  /*24b0*/  FADD R32, R132, -R9 ;  /* 0x8000000984207221 */ /* 0x000fe20000000000 */
[----:B--2---:R-:W-:Y:S01]  /*24c0*/  FADD R61, R17, -R8 ;  /* 0x80000008113d7221 */ /* 0x004fe20000000000 */
[----:B------:R-:W-:Y:S01]  /*24d0*/  IMAD.X R63, R143, 0x1, R20, P2 ;  /* 0x000000018f3f7824 */ /* 0x000fe200010e0614 */
[----:B------:R-:W-:Y:S02]  /*24e0*/  CS2R R24, SRZ ;  /* 0x0000000000187805 */ /* 0x000fe4000001ff00 */
[----:B------:R-:W-:Y:S01]  /*24f0*/  FSETP.GEU.AND P3, PT, R67, -126, PT ;  /* 0xc2fc00004300780b */ /* 0x000fe20003f6e000 */
[----:B------:R-:W-:Y:S01]  /*2500*/  FMUL R70, R32, 1.4426950216293334961 ;  /* 0x3fb8aa3b20467820 */ /* 0x000fe20000400000 */
[----:B------:R-:W-:Y:S01]  /*2510*/  FMUL R155, R61, 1.4426950216293334961 ;  /* 0x3fb8aa3b3d9b7820 */ /* 0x000fe20000400000 */
[----:B------:R-:W-:Y:S01]  /*2520*/  IADD3 R68, P2, R146, R21, RZ ;  /* 0x0000001592447210 */ /* 0x000fe20007f5e0ff */
[----:B------:R1:W2:Y:S02]  /*2530*/  @P6 LDG.E.128 R24, desc[UR6][R34.64] ;  /* 0x0000000622186981 */ /* 0x0002a4000c1e1d00 */
[----:B------:R-:W-:-:S07]  /*2540*/  FSETP.GEU.AND P4, PT, R70, -126, PT ;  /* 0xc2fc00004600780b */ /* 0x000fce0003f8e000 */
[----:B------:R-:W-:-:S06]  /*2550*/  @!P3 FMUL R67, R67, 0.5 ;  /* 0x3f0000004343b820 */ /* 0x000fcc0000400000 */
[----:B------:R-:W4:Y:S01]  /*2560*/  MUFU.EX2 R67, R67 ;  /* 0x0000004300437308 */ /* 0x000f220000000800 */
[----:B------:R-:W-:Y:S01]  /*2570*/  @!P4 FMUL R70, R70, 0.5 ;  /* 0x3f0000004646c820 */ /* 0x000fe20000400000 */
[----:B------:R-:W-:-:S06]  /*2580*/  FADD R21, R17, -R9 ;  /* 0x8000000911157221 */ /* 0x000fcc0000000000 */
[----:B------:R-:W5:Y:S01]  /*2590*/  MUFU.EX2 R156, R70 ;  /* 0x00000046009c7308 */ /* 0x000f620000000800 */
[----:B------:R-:W-:Y:S01]  /*25a0*/  FMUL R157, R21, 1.4426950216293334961 ;  /* 0x3fb8aa3b159d7820 */ /* 0x000fe20000400000 */
[----:B------:R-:W-:Y:S02]  /*25b0*/  IMAD.X R69, R145, 0x1, R20, P2 ;  /* 0x0000000191457824 */ /* 0x000fe400010e0614 */
[----:B------:R-:W-:Y:S01]  /*25c0*/  FADD R20, R16, -R8 ;  /* 0x8000000810147221 */ /* 0x000fe20000000000 */
[----:B----4-:R-:W-:Y:S01]  /*25d0*/  @!P3 FMUL R67, R67, R67 ;  /* 0x000000434343b220 */ /* 0x010fe20000400000 */
[----:B------:R-:W-:Y:S02]  /*25e0*/  FSETP.GEU.AND P3, PT, R155, -126, PT ;  /* 0xc2fc00009b00780b */ /* 0x000fe40003f6e000 */
[----:B------:R-:W-:Y:S01]  /*25f0*/  FSETP.GEU.AND P2, PT, R157, -126, PT ;  /* 0xc2fc00009d00780b */ /* 0x000fe20003f4e000 */
[----:B------:R-:W-:Y:S02]  /*2600*/  FMUL R158, R20, 1.4426950216293334961 ;  /* 0x3fb8aa3b149e7820 */ /* 0x000fe40000400000 */
[----:B------:R-:W4:Y:S01]  /*2610*/  LDS.64 R20, [R64+0x20] ;  /* 0x0000200040147984 */ /* 0x000f220000000a00 */
[----:B-----5:R-:W-:-:S02]  /*2620*/  @!P4 FMUL R156, R156, R156 ;  /* 0x0000009c9c9cc220 */ /* 0x020fc40000400000 */
[----:B------:R-:W-:-:S05]  /*2630*/  FSETP.GEU.AND P4, PT, R158, -126, PT ;  /* 0xc2fc00009e00780b */ /* 0x000fca0003f8e000 */
[----:B------:R-:W-:Y:S02]  /*2640*/  @!P3 FMUL R155, R155, 0.5 ;  /* 0x3f0000009b9bb820 */ /* 0x000fe40000400000 */
[----:B------:R-:W-:Y:S02]  /*2650*/  @!P2 FMUL R157, R157, 0.5 ;  /* 0x3f0000009d9da820 */ /* 0x000fe40000400000 */
[----:B------:R-:W5:Y:S01]  /*2660*/  MUFU.EX2 R71, R155 ;  /* 0x0000009b00477308 */ /* 0x000f620000000800 */
[----:B------:R-:W-:-:S07]  /*2670*/  FADD R70, R16, -R9 ;  /* 0x8000000910467221 */ /* 0x000fce0000000000 */
[----:B------:R-:W1:Y:S01]  /*2680*/  MUFU.EX2 R154, R157 ;  /* 0x0000009d009a7308 */ /* 0x000e620000000800 */
[----:B------:R-:W-:Y:S01]  /*2690*/  @!P4 FMUL R158, R158, 0.5 ;  /* 0x3f0000009e9ec820 */ /* 0x000fe20000400000 */
[----:B------:R-:W-:Y:S01]  /*26a0*/  FMUL R70, R70, 1.4426950216293334961 ;  /* 0x3fb8aa3b46467820 */ /* 0x000fe20000400000 */
[----:B------:R-:W-:-:S05]  /*26b0*/  FADD R8, R13, -R8 ;  /* 0x800000080d087221 */ /* 0x000fca0000000000 */
[----:B------:R-:W4:Y:S01]  /*26c0*/  MUFU.EX2 R155, R158 ;  /* 0x0000009e009b7308 */ /* 0x000f220000000800 */
[----:B-----5:R-:W-:Y:S01]  /*26d0*/  @!P3 FMUL R71, R71, R71 ;  /* 0x000000474747b220 */ /* 0x020fe20000400000 */
[----:B------:R-:W-:Y:S01]  /*26e0*/  FSETP.GEU.AND P3, PT, R70, -126, PT ;  /* 0xc2fc00004600780b */ /* 0x000fe20003f6e000 */
[----:B------:R-:W-:Y:S01]  /*26f0*/  FMUL R159, R8, 1.4426950216293334961 ;  /* 0x3fb8aa3b089f7820 */ /* 0x000fe20000400000 */
[----:B------:R-:W-:Y:S02]  /*2700*/  CS2R R32, SRZ ;  /* 0x0000000000207805 */ /* 0x000fe4000001ff00 */
[----:B-1----:R-:W-:Y:S01]  /*2710*/  CS2R R34, SRZ ;  /* 0x0000000000227805 */ /* 0x002fe2000001ff00 */
[----:B------:R-:W-:Y:S01]  /*2720*/  FADD R9, R13, -R9 ;  /* 0x800000090d097221 */ /* 0x000fe20000000000 */
[----:B------:R-:W-:Y:S01]  /*2730*/  @!P2 FMUL R154, R154, R154 ;  /* 0x0000009a9a9aa220 */ /* 0x000fe20000400000 */
[----:B------:R-:W-:Y:S01]  /*2740*/  FSETP.GEU.AND P2, PT, R159, -126, PT ;  /* 0xc2fc00009f00780b */ /* 0x000fe20003f4e000 */
[----:B------:R-:W-:-:S02]  /*2750*/  FMUL R101, R101, R156 ;  /* 0x0000009c65657220 */ /* 0x000fc40000400000 */
[----:B------:R1:W5:Y:S01]  /*2760*/  @P1 LDG.E.128 R32, desc[UR6][R62.64] ;  /* 0x000000063e201981 */ /* 0x000362000c1e1d00 */
[----:B------:R-:W-:Y:S01]  /*2770*/  FMUL R156, R9, 1.4426950216293334961 ;  /* 0x3fb8aa3b099c7820 */ /* 0x000fe20000400000 */
[----:B------:R-:W-:Y:S01]  /*2780*/  CS2R R60, SRZ ;  /* 0x00000000003c7805 */ /* 0x000fe2000001ff00 */
[----:B------:R-:W-:Y:S01]  /*2790*/  @!P3 FMUL R70, R70, 0.5 ;  /* 0x3f0000004646b820 */ /* 0x000fe20000400000 */
[----:B----4-:R-:W-:Y:S02]  /*27a0*/  @!P4 FMUL R155, R155, R155 ;  /* 0x0000009b9b9bc220 */ /* 0x010fe40000400000 */
[----:B------:R-:W-:Y:S02]  /*27b0*/  FSETP.GEU.AND P4, PT, R156, -126, PT ;  /* 0xc2fc00009c00780b */ /* 0x000fe40003f8e000 */
[----:B-1----:R-:W-:Y:S02]  /*27c0*/  CS2R R62, SRZ ;  /* 0x00000000003e7805 */ /* 0x002fe4000001ff00 */
[----:B------:R-:W-:-:S04]  /*27d0*/  @!P2 FMUL R159, R159, 0.5 ;  /* 0x3f0000009f9fa820 */ /* 0x000fc80000400000 */
[----:B------:R1:W4:Y:S01]  /*27e0*/  @P0 LDG.E.128 R60, desc[UR6][R68.64] ;  /* 0x00000006443c0981 */ /* 0x000322000c1e1d00 */
[----:B------:R-:W-:Y:S01]  /*27f0*/  FADD R8, R132, -R20 ;  /* 0x8000001484087221 */ /* 0x000fe20000000000 */
[----:B-1----:R-:W1:Y:S03]  /*2800*/  MUFU.EX2 R68, R70 ;  /* 0x0000004600447308 */ /* 0x002e660000000800 */
[----:B------:R-:W-:-:S05]  /*2810*/  @!P4 FMUL R156, R156, 0.5 ;  /* 0x3f0000009c9cc820 */ /* 0x000fca0000400000 */
[----:B------:R-:W1:Y:S01]  /*2820*/  MUFU.EX2 R69, R159 ;  /* 0x0000009f00457308 */ /* 0x000e620000000800 */
[----:B------:R-:W-:Y:S01]  /*2830*/  FMUL R9, R8, 1.4426950216293334961 ;  /* 0x3fb8aa3b08097820 */ /* 0x000fe20000400000 */
[----:B------:R-:W-:Y:S01]  /*2840*/  FADD R8, R132, -R21 ;  /* 0x8000001584087221 */ /* 0x000fe20000000000 */
[----:B------:R-:W-:-:S05]  /*2850*/  FMUL R102, R102, R71 ;  /* 0x0000004766667220 */ /* 0x000fca0000400000 */
[----:B------:R-:W1:Y:S02]  /*2860*/  MUFU.EX2 R70, R156 ;  /* 0x0000009c00467308 */ /* 0x000e640000000800 */
[----:B-1----:R-:W-:Y:S01]  /*2870*/  @!P3 FMUL R68, R68, R68 ;  /* 0x000000444444b220 */ /* 0x002fe20000400000 */
[----:B------:R-:W-:Y:S01]  /*2880*/  FSETP.GEU.AND P3, PT, R9, -126, PT ;  /* 0xc2fc00000900780b */ /* 0x000fe20003f6e000 */
[----:B------:R-:W-:Y:S01]  /*2890*/  FMUL R71, R8, 1.4426950216293334961 ;  /* 0x3fb8aa3b08477820 */ /* 0x000fe20000400000 */
[----:B------:R-:W-:Y:S01]  /*28a0*/  FADD R8, R17, -R20 ;  /* 0x8000001411087221 */ /* 0x000fe20000000000 */
[----:B------:R-:W-:Y:S01]  /*28b0*/  FMUL R100, R100, R67 ;  /* 0x0000004364647220 */ /* 0x000fe20000400000 */
[----:B------:R-:W-:Y:S02]  /*28c0*/  @!P2 FMUL R69, R69, R69 ;  /* 0x000000454545a220 */ /* 0x000fe40000400000 */
[----:B------:R-:W-:Y:S01]  /*28d0*/  FSETP.GEU.AND P2, PT, R71, -126, PT ;  /* 0xc2fc00004700780b */ /* 0x000fe20003f4e000 */
[----:B------:R-:W-:Y:S01]  /*28e0*/  FMUL R67, R136, R155 ;  /* 0x0000009b88437220 */ /* 0x000fe20000400000 */
[----:B------:R-:W-:-:S05]  /*28f0*/  FMUL R136, R8, 1.4426950216293334961 ;  /* 0x3fb8aa3b08887820 */ /* 0x000fca0000400000 */
[----:B------:R-:W-:Y:S01]  /*2900*/  @!P3 FMUL R9, R9, 0.5 ;  /* 0x3f0000000909b820 */ /* 0x000fe20000400000 */
[----:B------:R-:W-:Y:S01]  /*2910*/  @!P4 FMUL R70, R70, R70 ;  /* 0x000000464646c220 */ /* 0x000fe20000400000 */
[----:B------:R-:W-:Y:S02]  /*2920*/  FSETP.GEU.AND P4, PT, R136, -126, PT ;  /* 0xc2fc00008800780b */ /* 0x000fe40003f8e000 */
[----:B------:R-:W1:Y:S02]  /*2930*/  MUFU.EX2 R155, R9 ;  /* 0x00000009009b7308 */ /* 0x000e640000000800 */
[----:B------:R-:W-:Y:S01]  /*2940*/  @!P2 FMUL R71, R71, 0.5 ;  /* 0x3f0000004747a820 */ /* 0x000fe20000400000 */
[----:B------:R-:W-:-:S05]  /*2950*/  FADD R8, R17, -R21 ;  /* 0x8000001511087221 */ /* 0x000fca0000000000 */
[----:B------:R-:W1:Y:S01]  /*2960*/  MUFU.EX2 R156, R71 ;  /* 0x00000047009c7308 */ /* 0x000e620000000800 */
[----:B------:R-:W-:Y:S01]  /*2970*/  FMUL R103, R103, R154 ;  /* 0x0000009a67677220 */ /* 0x000fe20000400000 */
[----:B------:R-:W-:Y:S01]  /*2980*/  FMUL R154, R8, 1.4426950216293334961 ;  /* 0x3fb8aa3b089a7820 */ /* 0x000fe20000400000 */
[----:B------:R-:W-:Y:S01]  /*2990*/  @!P4 FMUL R136, R136, 0.5 ;  /* 0x3f0000008888c820 */ /* 0x000fe20000400000 */
[----:B------:R-:W-:Y:S01]  /*29a0*/  FADD R8, R16, -R20 ;  /* 0x8000001410087221 */ /* 0x000fe20000000000 */
[----:B------:R-:W-:-:S03]  /*29b0*/  FMUL R68, R137, R68 ;  /* 0x0000004489447220 */ /* 0x000fc60000400000 */
[----:B------:R-:W1:Y:S01]  /*29c0*/  MUFU.EX2 R137, R136 ;  /* 0x0000008800897308 */ /* 0x000e620000000800 */
[----:B------:R-:W-:Y:S01]  /*29d0*/  FMUL R158, R8, 1.4426950216293334961 ;  /* 0x3fb8aa3b089e7820 */ /* 0x000fe20000400000 */
[----:B-1----:R-:W-:Y:S01]  /*29e0*/  @!P3 FMUL R155, R155, R155 ;  /* 0x0000009b9b9bb220 */ /* 0x002fe20000400000 */
[----:B------:R-:W-:Y:S01]  /*29f0*/  FSETP.GEU.AND P3, PT, R154, -126, PT ;  /* 0xc2fc00009a00780b */ /* 0x000fe20003f6e000 */
[----:B------:R-:W1:Y:S01]  /*2a00*/  LDS.64 R8, [R64+0x40] ;  /* 0x0000400040087984 */ /* 0x000e620000000a00 */
[----:B------:R-:W-:Y:S01]  /*2a10*/  FADD R20, R13, -R20 ;  /* 0x800000140d147221 */ /* 0x000fe20000000000 */
[----:B------:R-:W-:Y:S01]  /*2a20*/  @!P2 FMUL R156, R156, R156 ;  /* 0x0000009c9c9ca220 */ /* 0x000fe20000400000 */
[----:B------:R-:W-:Y:S02]  /*2a30*/  FSETP.GEU.AND P2, PT, R158, -126, PT ;  /* 0xc2fc00009e00780b */ /* 0x000fe40003f4e000 */
[----:B------:R-:W-:-:S07]  /*2a40*/  FMUL R159, R20, 1.4426950216293334961 ;  /* 0x3fb8aa3b149f7820 */ /* 0x000fce0000400000 */
[----:B------:R-:W-:Y:S01]  /*2a50*/  @!P3 FMUL R154, R154, 0.5 ;  /* 0x3f0000009a9ab820 */ /* 0x000fe20000400000 */
[----:B------:R-:W-:Y:S01]  /*2a60*/  @!P4 FMUL R137, R137, R137 ;  /* 0x000000898989c220 */ /* 0x000fe20000400000 */
[----:B------:R-:W-:Y:S02]  /*2a70*/  FSETP.GEU.AND P4, PT, R159, -126, PT ;  /* 0xc2fc00009f00780b */ /* 0x000fe40003f8e000 */
[----:B------:R-:W1:Y:S01]  /*2a80*/  MUFU.EX2 R20, R154 ;  /* 0x0000009a00147308 */ /* 0x000e620000000800 */
[----:B------:R-:W-:Y:S01]  /*2a90*/  @!P2 FMUL R158, R158, 0.5 ;  /* 0x3f0000009e9ea820 */ /* 0x000fe20000400000 */
[----:B------:R-:W-:-:S06]  /*2aa0*/  FADD R136, R16, -R21 ;  /* 0x8000001510887221 */ /* 0x000fcc0000000000 */
[----:B------:R-:W1:Y:S01]  /*2ab0*/  MUFU.EX2 R71, R158 ;  /* 0x0000009e00477308 */ /* 0x000e620000000800 */
[----:B------:R-:W-:Y:S02]  /*2ac0*/  FMUL R69, R138, R69 ;  /* 0x000000458a457220 */ /* 0x000fe40000400000 */
[----:B------:R-:W-:Y:S01]  /*2ad0*/  @!P4 FMUL R159, R159, 0.5 ;  /* 0x3f0000009f9fc820 */ /* 0x000fe20000400000 */
[----:B------:R-:W-:Y:S01]  /*2ae0*/  FMUL R138, R136, 1.4426950216293334961 ;  /* 0x3fb8aa3b888a7820 */ /* 0x000fe20000400000 */
[----:B------:R-:W-:-:S03]  /*2af0*/  FADD R21, R13, -R21 ;  /* 0x800000150d157221 */ /* 0x000fc60000000000 */
[----:B------:R-:W1:Y:S02]  /*2b00*/  MUFU.EX2 R157, R159 ;  /* 0x0000009f009d7308 */ /* 0x000e640000000800 */
[----:B-1----:R-:W-:Y:S01]  /*2b10*/  @!P3 FMUL R20, R20, R20 ;  /* 0x000000141414b220 */ /* 0x002fe20000400000 */
[----:B------:R-:W-:Y:S01]  /*2b20*/  FSETP.GEU.AND P3, PT, R138, -126, PT ;  /* 0xc2fc00008a00780b */ /* 0x000fe20003f6e000 */
[----:B------:R-:W-:Y:S01]  /*2b30*/  FMUL R160, R21, 1.4426950216293334961 ;  /* 0x3fb8aa3b15a07820 */ /* 0x000fe20000400000 */
[----:B------:R-:W-:Y:S01]  /*2b40*/  FMUL R70, R139, R70 ;  /* 0x000000468b467220 */ /* 0x000fe20000400000 */
[----:B------:R-:W-:Y:S01]  /*2b50*/  FADD R21, R17, -R8 ;  /* 0x8000000811157221 */ /* 0x000fe20000000000 */
[----:B------:R-:W-:Y:S02]  /*2b60*/  @!P2 FMUL R71, R71, R71 ;  /* 0x000000474747a220 */ /* 0x000fe40000400000 */
[----:B------:R-:W-:Y:S01]  /*2b70*/  FSETP.GEU.AND P2, PT, R160, -126, PT ;  /* 0xc2fc0000a000780b */ /* 0x000fe20003f4e000 */
[----:B------:R-:W-:-:S06]  /*2b80*/  FMUL R139, R21, 1.4426950216293334961 ;  /* 0x3fb8aa3b158b7820 */ /* 0x000fcc0000400000 */
[----:B------:R-:W-:Y:S01]  /*2b90*/  @!P3 FMUL R138, R138, 0.5 ;  /* 0x3f0000008a8ab820 */ /* 0x000fe20000400000 */
[----:B------:R-:W-:Y:S01]  /*2ba0*/  @!P4 FMUL R157, R157, R157 ;  /* 0x0000009d9d9dc220 */ /* 0x000fe20000400000 */
[----:B------:R-:W-:Y:S02]  /*2bb0*/  FSETP.GEU.AND P4, PT, R139, -126, PT ;  /* 0xc2fc00008b00780b */ /* 0x000fe40003f8e000 */
[----:B------:R-:W1:Y:S02]  /*2bc0*/  MUFU.EX2 R164, R138 ;  /* 0x0000008a00a47308 */ /* 0x000e640000000800 */
[----:B------:R-:W-:-:S06]  /*2bd0*/  @!P2 FMUL R160, R160, 0.5 ;  /* 0x3f000000a0a0a820 */ /* 0x000fcc0000400000 */
[----:B------:R-:W1:Y:S01]  /*2be0*/  MUFU.EX2 R136, R160 ;  /* 0x000000a000887308 */ /* 0x000e620000000800 */
[----:B------:R-:W-:Y:S02]  /*2bf0*/  FADD R21, R17, -R9 ;  /* 0x8000000911157221 */ /* 0x000fe40000000000 */
[----:B------:R-:W-:Y:S01]  /*2c00*/  @!P4 FMUL R139, R139, 0.5 ;  /* 0x3f0000008b8bc820 */ /* 0x000fe20000400000 */
[----:B------:R-:W-:Y:S01]  /*2c10*/  FMUL R104, R104, R155 ;  /* 0x0000009b68687220 */ /* 0x000fe20000400000 */
[----:B------:R-:W-:Y:S01]  /*2c20*/  FMUL R154, R21, 1.4426950216293334961 ;  /* 0x3fb8aa3b159a7820 */ /* 0x000fe20000400000 */
[--C-:B------:R-:W-:Y:S02]  /*2c30*/  FADD R21, R132, -R8.reuse ;  /* 0x8000000884157221 */ /* 0x100fe40000000000 */
[----:B------:R-:W3:Y:S01]  /*2c40*/  MUFU.EX2 R155, R139 ;  /* 0x0000008b009b7308 */ /* 0x000ee20000000800 */
[----:B-1----:R-:W-:Y:S01]  /*2c50*/  @!P3 FMUL R164, R164, R164 ;  /* 0x000000a4a4a4b220 */ /* 0x002fe20000400000 */
[----:B------:R-:W-:Y:S01]  /*2c60*/  FSETP.GEU.AND P3, PT, R154, -126, PT ;  /* 0xc2fc00009a00780b */ /* 0x000fe20003f6e000 */
[----:B------:R-:W-:Y:S01]  /*2c70*/  FMUL R138, R21, 1.4426950216293334961 ;  /* 0x3fb8aa3b158a7820 */ /* 0x000fe20000400000 */
[----:B------:R-:W-:Y:S01]  /*2c80*/  FADD R21, R16, -R8 ;  /* 0x8000000810157221 */ /* 0x000fe20000000000 */
[----:B------:R-:W-:-:S03]  /*2c90*/  @!P2 FMUL R136, R136, R136 ;  /* 0x000000888888a220 */ /* 0x000fc60000400000 */
[----:B------:R-:W-:Y:S01]  /*2ca0*/  FSETP.GEU.AND P2, PT, R138, -126, PT ;  /* 0xc2fc00008a00780b */ /* 0x000fe20003f4e000 */
[----:B------:R-:W-:-:S06]  /*2cb0*/  FMUL R165, R21, 1.4426950216293334961 ;  /* 0x3fb8aa3b15a57820 */ /* 0x000fcc0000400000 */
[----:B------:R-:W-:Y:S01]  /*2cc0*/  @!P3 FMUL R154, R154, 0.5 ;  /* 0x3f0000009a9ab820 */ /* 0x000fe20000400000 */
[----:B---3--:R-:W-:Y:S01]  /*2cd0*/  @!P4 FMUL R155, R155, R155 ;  /* 0x0000009b9b9bc220 */ /* 0x008fe20000400000 */
[----:B------:R-:W-:-:S04]  /*2ce0*/  FSETP.GEU.AND P4, PT, R165, -126, PT ;  /* 0xc2fc0000a500780b */ /* 0x000fc80003f8e000 */
[----:B------:R-:W1:Y:S01]  /*2cf0*/  MUFU.EX2 R154, R154 ;  /* 0x0000009a009a7308 */ /* 0x000e620000000800 */
[----:B------:R-:W-:Y:S01]  /*2d00*/  @!P2 FMUL R138, R138, 0.5 ;  /* 0x3f0000008a8aa820 */ /* 0x000fe20000400000 */
[----:B------:R-:W-:Y:S01]  /*2d10*/  FMUL R107, R107, R20 ;  /* 0x000000146b6b7220 */ /* 0x000fe20000400000 */
[----:B------:R-:W-:Y:S01]  /*2d20*/  FADD R8, R13, -R8 ;  /* 0x800000080d087221 */ /* 0x000fe20000000000 */
[----:B------:R-:W3:Y:S04]  /*2d30*/  LDS.64 R20, [R64+0x60] ;  /* 0x0000600040147984 */ /* 0x000ee80000000a00 */
[----:B------:R-:W1:Y:S01]  /*2d40*/  MUFU.EX2 R139, R138 ;  /* 0x0000008a008b7308 */ /* 0x000e620000000800 */
[----:B------:R-:W-:Y:S01]  /*2d50*/  @!P4 FMUL R165, R165, 0.5 ;  /* 0x3f000000a5a5c820 */ /* 0x000fe20000400000 */
[----:B------:R-:W-:Y:S01]  /*2d60*/  FMUL R158, R8, 1.4426950216293334961 ;  /* 0x3fb8aa3b089e7820 */ /* 0x000fe20000400000 */
[----:B------:R-:W-:Y:S01]  /*2d70*/  FADD R8, R16, -R9 ;  /* 0x8000000910087221 */ /* 0x000fe20000000000 */
[----:B------:R-:W-:-:S04]  /*2d80*/  FMUL R105, R105, R156 ;  /* 0x0000009c69697220 */ /* 0x000fc80000400000 */
[----:B------:R-:W1:Y:S01]  /*2d90*/  MUFU.EX2 R165, R165 ;  /* 0x000000a500a57308 */ /* 0x000e620000000800 */
[----:B------:R-:W-:Y:S01]  /*2da0*/  FMUL R156, R8, 1.4426950216293334961 ;  /* 0x3fb8aa3b089c7820 */ /* 0x000fe20000400000 */
[----:B-1----:R-:W-:Y:S01]  /*2db0*/  @!P3 FMUL R154, R154, R154 ;  /* 0x0000009a9a9ab220 */ /* 0x002fe20000400000 */
[----:B------:R-:W-:Y:S01]  /*2dc0*/  FSETP.GEU.AND P3, PT, R158, -126, PT ;  /* 0xc2fc00009e00780b */ /* 0x000fe20003f6e000 */
[----:B------:R-:W-:Y:S01]  /*2dd0*/  FADD R8, R132, -R9 ;  /* 0x8000000984087221 */ /* 0x000fe20000000000 */
[----:B------:R-:W-:Y:S01]  /*2de0*/  @!P2 FMUL R139, R139, R139 ;  /* 0x0000008b8b8ba220 */ /* 0x000fe20000400000 */
[----:B------:R-:W-:Y:S01]  /*2df0*/  FSETP.GEU.AND P2, PT, R156, -126, PT ;  /* 0xc2fc00009c00780b */ /* 0x000fe20003f4e000 */
[----:B------:R-:W-:Y:S01]  /*2e00*/  FMUL R71, R36, R71 ;  /* 0x0000004724477220 */ /* 0x000fe20000400000 */
[----:B------:R-:W-:Y:S01]  /*2e10*/  FMUL R36, R8, 1.4426950216293334961 ;  /* 0x3fb8aa3b08247820 */ /* 0x000fe20000400000 */
[----:B------:R-:W-:-:S07]  /*2e20*/  FMUL R106, R106, R137 ;  /* 0x000000896a6a7220 */ /* 0x000fce0000400000 */
[----:B------:R-:W-:Y:S01]  /*2e30*/  @!P3 FMUL R158, R158, 0.5 ;  /* 0x3f0000009e9eb820 */ /* 0x000fe20000400000 */
[----:B------:R-:W-:Y:S01]  /*2e40*/  @!P4 FMUL R165, R165, R165 ;  /* 0x000000a5a5a5c220 */ /* 0x000fe20000400000 */
[----:B------:R-:W-:Y:S02]  /*2e50*/  FSETP.GEU.AND P4, PT, R36, -126, PT ;  /* 0xc2fc00002400780b */ /* 0x000fe40003f8e000 */
[----:B------:R-:W1:Y:S01]  /*2e60*/  MUFU.EX2 R137, R158 ;  /* 0x0000009e00897308 */ /* 0x000e620000000800 */
[----:B------:R-:W-:-:S07]  /*2e70*/  @!P2 FMUL R156, R156, 0.5 ;  /* 0x3f0000009c9ca820 */ /* 0x000fce0000400000 */
[----:B------:R-:W2:Y:S01]  /*2e80*/  MUFU.EX2 R170, R156 ;  /* 0x0000009c00aa7308 */ /* 0x000ea20000000800 */
[----:B------:R-:W-:Y:S02]  /*2e90*/  FADD R9, R13, -R9 ;  /* 0x800000090d097221 */ /* 0x000fe40000000000 */
[----:B------:R-:W-:Y:S01]  /*2ea0*/  @!P4 FMUL R36, R36, 0.5 ;  /* 0x3f0000002424c820 */ /* 0x000fe20000400000 */
[----:B---3--:R-:W-:Y:S01]  /*2eb0*/  FADD R8, R16, -R20 ;  /* 0x8000001410087221 */ /* 0x008fe20000000000 */
[----:B------:R-:W-:Y:S01]  /*2ec0*/  FMUL R9, R9, 1.4426950216293334961 ;  /* 0x3fb8aa3b09097820 */ /* 0x000fe20000400000 */
[----:B------:R-:W-:Y:S02]  /*2ed0*/  FMUL R164, R37, R164 ;  /* 0x000000a425a47220 */ /* 0x000fe40000400000 */
[----:B------:R-:W3:Y:S01]  /*2ee0*/  MUFU.EX2 R138, R36 ;  /* 0x00000024008a7308 */ /* 0x000ee20000000800 */
[----:B------:R-:W-:Y:S01]  /*2ef0*/  FMUL R37, R8, 1.4426950216293334961 ;  /* 0x3fb8aa3b08257820 */ /* 0x000fe20000400000 */
[----:B-1----:R-:W-:Y:S01]  /*2f00*/  @!P3 FMUL R137, R137, R137 ;  /* 0x000000898989b220 */ /* 0x002fe20000400000 */
[----:B------:R-:W-:Y:S01]  /*2f10*/  FSETP.GEU.AND P3, PT, R9, -126, PT ;  /* 0xc2fc00000900780b */ /* 0x000fe20003f6e000 */
[----:B------:R-:W-:Y:S01]  /*2f20*/  FADD R8, R16, -R21 ;  /* 0x8000001510087221 */ /* 0x000fe20000000000 */
[----:B--2---:R-:W-:Y:S01]  /*2f30*/  @!P2 FMUL R170, R170, R170 ;  /* 0x000000aaaaaaa220 */ /* 0x004fe20000400000 */
[----:B------:R-:W-:Y:S01]  /*2f40*/  FSETP.GEU.AND P2, PT, R37, -126, PT ;  /* 0xc2fc00002500780b */ /* 0x000fe20003f4e000 */
[----:B------:R-:W-:Y:S01]  /*2f50*/  FMUL R167, R39, R136 ;  /* 0x0000008827a77220 */ /* 0x000fe20000400000 */
[----:B------:R-:W-:-:S08]  /*2f60*/  FMUL R39, R8, 1.4426950216293334961 ;  /* 0x3fb8aa3b08277820 */ /* 0x000fd00000400000 */
[----:B------:R-:W-:Y:S01]  /*2f70*/  @!P3 FMUL R9, R9, 0.5 ;  /* 0x3f0000000909b820 */ /* 0x000fe20000400000 */
[----:B---3--:R-:W-:Y:S01]  /*2f80*/  @!P4 FMUL R138, R138, R138 ;  /* 0x0000008a8a8ac220 */ /* 0x008fe20000400000 */
[----:B------:R-:W-:Y:S01]  /*2f90*/  FSETP.GEU.AND P4, PT, R39, -126, PT ;  /* 0xc2fc00002700780b */ /* 0x000fe20003f8e000 */
[----:B------:R-:W-:Y:S01]  /*2fa0*/  FADD R8, R17, -R20 ;  /* 0x8000001411087221 */ /* 0x000fe20000000000 */
[----:B------:R1:W2:Y:S01]  /*2fb0*/  MUFU.EX2 R136, R9 ;  /* 0x0000000900887308 */ /* 0x0002a20000000800 */
[----:B------:R-:W-:Y:S01]  /*2fc0*/  @!P2 FMUL R37, R37, 0.5 ;  /* 0x3f0000002525a820 */ /* 0x000fe20000400000 */
[----:B------:R-:W-:Y:S01]  /*2fd0*/  FMUL R162, R38, R157 ;  /* 0x0000009d26a27220 */ /* 0x000fe20000400000 */
[----:B------:R-:W-:-:S05]  /*2fe0*/  FMUL R38, R8, 1.4426950216293334961 ;  /* 0x3fb8aa3b08267820 */ /* 0x000fca0000400000 */
[----:B------:R-:W3:Y:S01]  /*2ff0*/  MUFU.EX2 R37, R37 ;  /* 0x0000002500257308 */ /* 0x000ee20000000800 */
[----:B-1----:R-:W1:Y:S02]  /*3000*/  LDS.64 R8, [R64+0x80] ;  /* 0x0000800040087984 */ /* 0x002e640000000a00 */
[----:B------:R-:W-:Y:S01]  /*3010*/  @!P4 FMUL R39, R39, 0.5 ;  /* 0x3f0000002727c820 */ /* 0x000fe20000400000 */
[----:B------:R-:W-:Y:S01]  /*3020*/  FADD R20, R13, -R20 ;  /* 0x800000140d147221 */ /* 0x000fe20000000000 */
[----:B------:R-:W-:-:S03]  /*3030*/  FMUL R110, R110, R155 ;  /* 0x0000009b6e6e7220 */ /* 0x000fc60000400000 */
[----:B------:R-:W3:Y:S01]  /*3040*/  MUFU.EX2 R36, R39 ;  /* 0x0000002700247308 */ /* 0x000ee20000000800 */
[----:B--2---:R-:W-:Y:S01]  /*3050*/  @!P3 FMUL R136, R136, R136 ;  /* 0x000000888888b220 */ /* 0x004fe20000400000 */
[----:B------:R-:W-:Y:S01]  /*3060*/  FSETP.GEU.AND P3, PT, R38, -126, PT ;  /* 0xc2fc00002600780b */ /* 0x000fe20003f6e000 */
[----:B------:R-:W-:Y:S01]  /*3070*/  FMUL R155, R20, 1.4426950216293334961 ;  /* 0x3fb8aa3b149b7820 */ /* 0x000fe20000400000 */
[----:B------:R-:W-:Y:S01]  /*3080*/  FADD R20, R17, -R21 ;  /* 0x8000001511147221 */ /* 0x000fe20000000000 */
[----:B------:R-:W-:Y:S01]  /*3090*/  FMUL R111, R111, R154 ;  /* 0x0000009a6f6f7220 */ /* 0x000fe20000400000 */
[----:B---3--:R-:W-:Y:S02]  /*30a0*/  @!P2 FMUL R37, R37, R37 ;  /* 0x000000252525a220 */ /* 0x008fe40000400000 */
[----:B------:R-:W-:Y:S01]  /*30b0*/  FSETP.GEU.AND P2, PT, R155, -126, PT ;  /* 0xc2fc00009b00780b */ /* 0x000fe20003f4e000 */
[----:B------:R-:W-:-:S06]  /*30c0*/  FMUL R154, R20, 1.4426950216293334961 ;  /* 0x3fb8aa3b149a7820 */ /* 0x000fcc0000400000 */
[----:B------:R-:W-:Y:S01]  /*30d0*/  @!P3 FMUL R38, R38, 0.5 ;  /* 0x3f0000002626b820 */ /* 0x000fe20000400000 */
[----:B------:R-:W-:Y:S01]  /*30e0*/  @!P4 FMUL R36, R36, R36 ;  /* 0x000000242424c220 */ /* 0x000fe20000400000 */
[----:B------:R-:W-:Y:S02]  /*30f0*/  FSETP.GEU.AND P4, PT, R154, -126, PT ;  /* 0xc2fc00009a00780b */ /* 0x000fe40003f8e000 */
[----:B------:R-:W2:Y:S02]  /*3100*/  MUFU.EX2 R169, R38 ;  /* 0x0000002600a97308 */ /* 0x000ea40000000800 */
[----:B------:R-:W-:-:S06]  /*3110*/  @!P2 FMUL R155, R155, 0.5 ;  /* 0x3f0000009b9ba820 */ /* 0x000fcc0000400000 */
[----:B------:R-:W3:Y:S01]  /*3120*/  MUFU.EX2 R39, R155 ;  /* 0x0000009b00277308 */ /* 0x000ee20000000800 */
[----:B------:R-:W-:Y:S01]  /*3130*/  FADD R21, R13, -R21 ;  /* 0x800000150d157221 */ /* 0x000fe20000000000 */
[----:B------:R-:W-:Y:S01]  /*3140*/  FMUL R108, R108, R139 ;  /* 0x0000008b6c6c7220 */ /* 0x000fe20000400000 */
[----:B------:R-:W-:Y:S02]  /*3150*/  @!P4 FMUL R154, R154, 0.5 ;  /* 0x3f0000009a9ac820 */ /* 0x000fe40000400000 */
[----:B------:R-:W-:Y:S01]  /*3160*/  FMUL R139, R21, 1.4426950216293334961 ;  /* 0x3fb8aa3b158b7820 */ /* 0x000fe20000400000 */
[----:B-1----:R-:W-:Y:S02]  /*3170*/  FADD R20, R16, -R8 ;  /* 0x8000000810147221 */ /* 0x002fe40000000000 */
[----:B------:R-:W1:Y:S01]  /*3180*/  MUFU.EX2 R166, R154 ;  /* 0x0000009a00a67308 */ /* 0x000e620000000800 */
[----:B--2---:R-:W-:Y:S01]  /*3190*/  @!P3 FMUL R169, R169, R169 ;  /* 0x000000a9a9a9b220 */ /* 0x004fe20000400000 */
[----:B------:R-:W-:Y:S01]  /*31a0*/  FMUL R156, R20, 1.4426950216293334961 ;  /* 0x3fb8aa3b149c7820 */ /* 0x000fe20000400000 */
[----:B------:R-:W-:Y:S01]  /*31b0*/  FSETP.GEU.AND P3, PT, R139, -126, PT ;  /* 0xc2fc00008b00780b */ /* 0x000fe20003f6e000 */
[----:B------:R-:W2:Y:S01]  /*31c0*/  LDS.64 R20, [R64+0xa0] ;  /* 0x0000a00040147984 */ /* 0x000ea20000000a00 */
[----:B------:R-:W-:Y:S01]  /*31d0*/  FMUL R165, R40, R165 ;  /* 0x000000a528a57220 */ /* 0x000fe20000400000 */
[----:B------:R-:W-:Y:S01]  /*31e0*/  FADD R40, R16, -R9 ;  /* 0x8000000910287221 */ /* 0x000fe20000000000 */
[----:B---3--:R-:W-:Y:S01]  /*31f0*/  @!P2 FMUL R39, R39, R39 ;  /* 0x000000272727a220 */ /* 0x008fe20000400000 */
[----:B------:R-:W-:-:S02]  /*3200*/  FSETP.GEU.AND P2, PT, R156, -126, PT ;  /* 0xc2fc00009c00780b */ /* 0x000fc40003f4e000 */
[----:B------:R-:W-:-:S06]  /*3210*/  FMUL R40, R40, 1.4426950216293334961 ;  /* 0x3fb8aa3b28287820 */ /* 0x000fcc0000400000 */
[----:B------:R-:W-:Y:S01]  /*3220*/  @!P3 FMUL R139, R139, 0.5 ;  /* 0x3f0000008b8bb820 */ /* 0x000fe20000400000 */
[----:B-1----:R-:W-:Y:S01]  /*3230*/  @!P4 FMUL R166, R166, R166 ;  /* 0x000000a6a6a6c220 */ /* 0x002fe20000400000 */
[----:B------:R-:W-:Y:S02]  /*3240*/  FSETP.GEU.AND P4, PT, R40, -126, PT ;  /* 0xc2fc00002800780b */ /* 0x000fe40003f8e000 */
[----:B------:R-:W1:Y:S01]  /*3250*/  MUFU.EX2 R38, R139 ;  /* 0x0000008b00267308 */ /* 0x000e620000000800 */
[----:B------:R-:W-:Y:S01]  /*3260*/  @!P2 FMUL R156, R156, 0.5 ;  /* 0x3f0000009c9ca820 */ /* 0x000fe20000400000 */
[----:B------:R-:W-:-:S06]  /*3270*/  FADD R8, R13, -R8 ;  /* 0x800000080d087221 */ /* 0x000fcc0000000000 */
[----:B------:R-:W3:Y:S03]  /*3280*/  MUFU.EX2 R155, R156 ;  /* 0x0000009c009b7308 */ /* 0x000ee60000000800 */
[----:B------:R-:W-:Y:S01]  /*3290*/  @!P4 FMUL R40, R40, 0.5 ;  /* 0x3f0000002828c820 */ /* 0x000fe20000400000 */
[----:B------:R-:W-:Y:S01]  /*32a0*/  FMUL R163, R8, 1.4426950216293334961 ;  /* 0x3fb8aa3b08a37820 */ /* 0x000fe20000400000 */
[----:B------:R-:W-:-:S03]  /*32b0*/  FADD R9, R13, -R9 ;  /* 0x800000090d097221 */ /* 0x000fc60000000000 */
[----:B------:R-:W4:Y:S01]  /*32c0*/  MUFU.EX2 R154, R40 ;  /* 0x00000028009a7308 */ /* 0x000f220000000800 */
[----:B-1----:R-:W-:Y:S01]  /*32d0*/  @!P3 FMUL R38, R38, R38 ;  /* 0x000000262626b220 */ /* 0x002fe20000400000 */
[----:B------:R-:W-:Y:S01]  /*32e0*/  FMUL R160, R9, 1.4426950216293334961 ;  /* 0x3fb8aa3b09a07820 */ /* 0x000fe20000400000 */
[----:B------:R-:W-:Y:S01]  /*32f0*/  FSETP.GEU.AND P3, PT, R163, -126, PT ;  /* 0xc2fc0000a300780b */ /* 0x000fe20003f6e000 */
[----:B------:R-:W-:Y:S01]  /*3300*/  FMUL R170, R41, R170 ;  /* 0x000000aa29aa7220 */ /* 0x000fe20000400000 */
[----:B------:R-:W1:Y:S01]  /*3310*/  LDS.64 R8, [R64+0xc0] ;  /* 0x0000c00040087984 */ /* 0x000e620000000a00 */
[----:B--2---:R-:W-:Y:S01]  /*3320*/  FADD R41, R16, -R20 ;  /* 0x8000001410297221 */ /* 0x004fe20000000000 */
[----:B---3--:R-:W-:Y:S01]  /*3330*/  @!P2 FMUL R155, R155, R155 ;  /* 0x0000009b9b9ba220 */ /* 0x008fe20000400000 */
[----:B------:R-:W-:Y:S02]  /*3340*/  FSETP.GEU.AND P2, PT, R160, -126, PT ;  /* 0xc2fc0000a000780b */ /* 0x000fe40003f4e000 */
[----:B------:R-:W-:-:S06]  /*3350*/  FMUL R41, R41, 1.4426950216293334961 ;  /* 0x3fb8aa3b29297820 */ /* 0x000fcc0000400000 */
[----:B------:R-:W-:Y:S01]  /*3360*/  @!P3 FMUL R163, R163, 0.5 ;  /* 0x3f000000a3a3b820 */ /* 0x000fe20000400000 */
[----:B----4-:R-:W-:Y:S01]  /*3370*/  @!P4 FMUL R154, R154, R154 ;  /* 0x0000009a9a9ac220 */ /* 0x010fe20000400000 */
[----:B------:R-:W-:-:S04]  /*3380*/  FSETP.GEU.AND P4, PT, R41, -126, PT ;  /* 0xc2fc00002900780b */ /* 0x000fc80003f8e000 */
[----:B------:R-:W2:Y:S01]  /*3390*/  MUFU.EX2 R163, R163 ;  /* 0x000000a300a37308 */ /* 0x000ea20000000800 */
[----:B------:R-:W-:Y:S01]  /*33a0*/  @!P2 FMUL R160, R160, 0.5 ;  /* 0x3f000000a0a0a820 */ /* 0x000fe20000400000 */
[----:B------:R-:W-:-:S06]  /*33b0*/  FADD R40, R16, -R21 ;  /* 0x8000001510287221 */ /* 0x000fcc0000000000 */
[----:B------:R-:W3:Y:S01]  /*33c0*/  MUFU.EX2 R160, R160 ;  /* 0x000000a000a07308 */ /* 0x000ee20000000800 */
[----:B------:R-:W-:Y:S01]  /*33d0*/  @!P4 FMUL R41, R41, 0.5 ;  /* 0x3f0000002929c820 */ /* 0x000fe20000400000 */
[----:B------:R-:W-:Y:S01]  /*33e0*/  FMUL R43, R43, R136 ;  /* 0x000000882b2b7220 */ /* 0x000fe20000400000 */
[----:B------:R-:W-:Y:S01]  /*33f0*/  FMUL R136, R40, 1.4426950216293334961 ;  /* 0x3fb8aa3b28887820 */ /* 0x000fe20000400000 */
[----:B------:R-:W-:-:S04]  /*3400*/  FADD R20, R13, -R20 ;  /* 0x800000140d147221 */ /* 0x000fc80000000000 */
[----:B------:R1:W4:Y:S01]  /*3410*/  MUFU.EX2 R157, R41 ;  /* 0x00000029009d7308 */ /* 0x0003220000000800 */
[----:B--2---:R-:W-:Y:S01]  /*3420*/  @!P3 FMUL R163, R163, R163 ;  /* 0x000000a3a3a3b220 */ /* 0x004fe20000400000 */
[----:B------:R-:W-:Y:S01]  /*3430*/  FSETP.GEU.AND P3, PT, R136, -126, PT ;  /* 0xc2fc00008800780b */ /* 0x000fe20003f6e000 */
[----:B------:R-:W-:Y:S01]  /*3440*/  FMUL R161, R20, 1.4426950216293334961 ;  /* 0x3fb8aa3b14a17820 */ /* 0x000fe20000400000 */
[----:B------:R-:W-:Y:S01]  /*3450*/  FADD R21, R13, -R21 ;  /* 0x800000150d157221 */ /* 0x000fe20000000000 */
[----:B---3--:R-:W-:-:S03]  /*3460*/  @!P2 FMUL R160, R160, R160 ;  /* 0x000000a0a0a0a220 */ /* 0x008fc60000400000 */
[----:B------:R-:W-:Y:S01]  /*3470*/  FSETP.GEU.AND P2, PT, R161, -126, PT ;  /* 0xc2fc0000a100780b */ /* 0x000fe20003f4e000 */
[----:B------:R-:W-:Y:S01]  /*3480*/  FMUL R40, R21, 1.4426950216293334961 ;  /* 0x3fb8aa3b15287820 */ /* 0x000fe20000400000 */
[----:B-1----:R-:W-:Y:S01]  /*3490*/  FADD R41, R16, -R8 ;  /* 0x8000000810297221 */ /* 0x002fe20000000000 */
[----:B------:R1:W2:Y:S04]  /*34a0*/  LDS.64 R20, [R64+0xe0] ;  /* 0x0000e00040147984 */ /* 0x0002a80000000a00 */
[----:B------:R-:W-:Y:S01]  /*34b0*/  @!P3 FMUL R136, R136, 0.5 ;  /* 0x3f0000008888b820 */ /* 0x000fe20000400000 */
[----:B----4-:R-:W-:Y:S01]  /*34c0*/  @!P4 FMUL R157, R157, R157 ;  /* 0x0000009d9d9dc220 */ /* 0x010fe20000400000 */
[----:B------:R-:W-:-:S04]  /*34d0*/  FSETP.GEU.AND P4, PT, R40, -126, PT ;  /* 0xc2fc00002800780b */ /* 0x000fc80003f8e000 */
[----:B------:R-:W-:Y:S01]  /*34e0*/  @!P2 FMUL R161, R161, 0.5 ;  /* 0x3f000000a1a1a820 */ /* 0x000fe20000400000 */
[----:B------:R-:W3:Y:S01]  /*34f0*/  MUFU.EX2 R136, R136 ;  /* 0x0000008800887308 */ /* 0x000ee20000000800 */
[----:B------:R-:W-:Y:S01]  /*3500*/  FMUL R41, R41, 1.4426950216293334961 ;  /* 0x3fb8aa3b29297820 */ /* 0x000fe20000400000 */
[----:B------:R-:W-:Y:S01]  /*3510*/  FADD R8, R13, -R8 ;  /* 0x800000080d087221 */ /* 0x000fe20000000000 */
[----:B------:R-:W-:Y:S01]  /*3520*/  F2FP.BF16.F32.PACK_AB R100, R101, R100 ;  /* 0x000000646564723e */ /* 0x000fe200000010ff */
[----:B------:R-:W-:Y:S01]  /*3530*/  FMUL R168, R42, R137 ;  /* 0x000000892aa87220 */ /* 0x000fe20000400000 */
[----:B------:R-:W-:Y:S01]  /*3540*/  FMUL R109, R109, R138 ;  /* 0x0000008a6d6d7220 */ /* 0x000fe20000400000 */
[----:B------:R-:W-:Y:S02]  /*3550*/  FMUL R169, R130, R169 ;  /* 0x000000a982a97220 */ /* 0x000fe40000400000 */
[----:B------:R-:W-:Y:S01]  /*3560*/  @!P4 FMUL R40, R40, 0.5 ;  /* 0x3f0000002828c820 */ /* 0x000fe20000400000 */
[----:B------:R-:W4:Y:S01]  /*3570*/  MUFU.EX2 R161, R161 ;  /* 0x000000a100a17308 */ /* 0x000f220000000800 */
[----:B------:R-:W-:-:S02]  /*3580*/  F2FP.BF16.F32.PACK_AB R67, R68, R67 ;  /* 0x000000434443723e */ /* 0x000fc400000010ff */
[----:B------:R-:W-:Y:S02]  /*3590*/  F2FP.BF16.F32.PACK_AB R102, R103, R102 ;  /* 0x000000666766723e */ /* 0x000fe400000010ff */
[----:B------:R-:W-:Y:S02]  /*35a0*/  F2FP.BF16.F32.PACK_AB R70, R70, R69 ;  /* 0x000000454646723e */ /* 0x000fe400000010ff */
[----:B------:R-:W-:Y:S01]  /*35b0*/  F2FP.BF16.F32.PACK_AB R106, R107, R106 ;  /* 0x0000006a6b6a723e */ /* 0x000fe200000010ff */
[----:B------:R-:W2:Y:S01]  /*35c0*/  MUFU.EX2 R158, R40 ;  /* 0x00000028009e7308 */ /* 0x000ea20000000800 */
[----:B---3--:R-:W-:Y:S01]  /*35d0*/  @!P3 FMUL R136, R136, R136 ;  /* 0x000000888888b220 */ /* 0x008fe20000400000 */
[----:B------:R-:W-:Y:S01]  /*35e0*/  FSETP.GEU.AND P3, PT, R41, -126, PT ;  /* 0xc2fc00002900780b */ /* 0x000fe20003f6e000 */
[----:B------:R-:W-:Y:S01]  /*35f0*/  FMUL R101, R8, 1.4426950216293334961 ;  /* 0x3fb8aa3b08657820 */ /* 0x000fe20000400000 */
[----:B------:R-:W-:Y:S01]  /*3600*/  FADD R8, R16, -R9 ;  /* 0x8000000910087221 */ /* 0x000fe20000000000 */
[----:B------:R-:W-:-:S02]  /*3610*/  F2FP.BF16.F32.PACK_AB R71, R164, R71 ;  /* 0x00000047a447723e */ /* 0x000fc400000010ff */
[----:B------:R-:W-:Y:S01]  /*3620*/  F2FP.BF16.F32.PACK_AB R167, R167, R162 ;  /* 0x000000a2a7a7723e */ /* 0x000fe200000010ff */
[----:B------:R-:W-:Y:S01]  /*3630*/  FMUL R42, R8, 1.4426950216293334961 ;  /* 0x3fb8aa3b082a7820 */ /* 0x000fe20000400000 */
[----:B----4-:R-:W-:Y:S01]  /*3640*/  @!P2 FMUL R161, R161, R161 ;  /* 0x000000a1a1a1a220 */ /* 0x010fe20000400000 */
[----:B------:R-:W-:Y:S02]  /*3650*/  FSETP.GEU.AND P2, PT, R101, -126, PT ;  /* 0xc2fc00006500780b */ /* 0x000fe40003f4e000 */
[----:B------:R-:W-:Y:S02]  /*3660*/  F2FP.BF16.F32.PACK_AB R104, R105, R104 ;  /* 0x000000686968723e */ /* 0x000fe400000010ff */
[----:B------:R-:W-:Y:S01]  /*3670*/  F2FP.BF16.F32.PACK_AB R111, R111, R110 ;  /* 0x0000006e6f6f723e */ /* 0x000fe200000010ff */
[----:B------:R-:W-:Y:S01]  /*3680*/  FMUL R166, R131, R166 ;  /* 0x000000a683a67220 */ /* 0x000fe20000400000 */
[----:B-1----:R-:W-:Y:S01]  /*3690*/  LOP3.LUT R64, R12, 0x8, RZ, 0xfc, !PT ;  /* 0x000000080c407812 */ /* 0x002fe200078efcff */
[----:B--2---:R-:W-:Y:S01]  /*36a0*/  @!P4 FMUL R158, R158, R158 ;  /* 0x0000009e9e9ec220 */ /* 0x004fe20000400000 */
[----:B------:R-:W-:Y:S01]  /*36b0*/  FSETP.GEU.AND P4, PT, R42, -126, PT ;  /* 0xc2fc00002a00780b */ /* 0x000fe20003f8e000 */
[----:B------:R-:W-:Y:S01]  /*36c0*/  @!P3 FMUL R41, R41, 0.5 ;  /* 0x3f0000002929b820 */ /* 0x000fe20000400000 */
[----:B------:R-:W-:Y:S01]  /*36d0*/  F2FP.BF16.F32.PACK_AB R165, R170, R165 ;  /* 0x000000a5aaa5723e */ /* 0x000fe200000010ff */
[----:B------:R-:W-:Y:S01]  /*36e0*/  FMUL R76, R76, R37 ;  /* 0x000000254c4c7220 */ /* 0x000fe20000400000 */
[----:B------:R-:W-:Y:S01]  /*36f0*/  FMUL R77, R77, R36 ;  /* 0x000000244d4d7220 */ /* 0x000fe20000400000 */
[----:B------:R-:W1:Y:S01]  /*3700*/  MUFU.EX2 R159, R41 ;  /* 0x00000029009f7308 */ /* 0x000e620000000800 */
[----:B------:R-:W-:Y:S01]  /*3710*/  @!P2 FMUL R101, R101, 0.5 ;  /* 0x3f0000006565a820 */ /* 0x000fe20000400000 */
[----:B------:R-:W-:Y:S01]  /*3720*/  FADD R9, R13, -R9 ;  /* 0x800000090d097221 */ /* 0x000fe20000000000 */
[----:B------:R-:W-:Y:S01]  /*3730*/  FMUL R78, R78, R39 ;  /* 0x000000274e4e7220 */ /* 0x000fe20000400000 */
[----:B------:R-:W-:Y:S01]  /*3740*/  FMUL R79, R79, R38 ;  /* 0x000000264f4f7220 */ /* 0x000fe20000400000 */
[----:B------:R-:W-:Y:S03]  /*3750*/  BAR.SYNC.DEFER_BLOCKING 0x0 ;  /* 0x0000000000007b1d */ /* 0x000fe60000010000 */
[----:B------:R-:W-:-:S03]  /*3760*/  @!P4 FMUL R42, R42, 0.5 ;  /* 0x3f0000002a2ac820 */ /* 0x000fc60000400000 */
[----:B------:R-:W2:Y:S01]  /*3770*/  MUFU.EX2 R139, R101 ;  /* 0x00000065008b7308 */ /* 0x000ea20000000800 */
[----:B------:R-:W-:Y:S01]  /*3780*/  FMUL R9, R9, 1.4426950216293334961 ;  /* 0x3fb8aa3b09097820 */ /* 0x000fe20000400000 */
[----:B------:R-:W-:-:S06]  /*3790*/  FADD R20, R13, -R20 ;  /* 0x800000140d147221 */ /* 0x000fcc0000000000 */
[----:B------:R-:W3:Y:S01]  /*37a0*/  MUFU.EX2 R156, R42 ;  /* 0x0000002a009c7308 */ /* 0x000ee20000000800 */
[----:B-1----:R-:W-:Y:S01]  /*37b0*/  @!P3 FMUL R159, R159, R159 ;  /* 0x0000009f9f9fb220 */ /* 0x002fe20000400000 */
[----:B------:R-:W-:Y:S01]  /*37c0*/  FSETP.GEU.AND P3, PT, R9, -126, PT ;  /* 0xc2fc00000900780b */ /* 0x000fe20003f6e000 */
[----:B------:R-:W-:Y:S01]  /*37d0*/  FMUL R20, R20, 1.4426950216293334961 ;  /* 0x3fb8aa3b14147820 */ /* 0x000fe20000400000 */
[----:B------:R-:W-:-:S04]  /*37e0*/  FADD R21, R13, -R21 ;  /* 0x800000150d157221 */ /* 0x000fc80000000000 */
[----:B------:R-:W-:Y:S01]  /*37f0*/  FMUL R8, R21, 1.4426950216293334961 ;  /* 0x3fb8aa3b15087820 */ /* 0x000fe20000400000 */
[----:B--2---:R-:W-:Y:S01]  /*3800*/  @!P2 FMUL R139, R139, R139 ;  /* 0x0000008b8b8ba220 */ /* 0x004fe20000400000 */
[----:B------:R-:W-:Y:S01]  /*3810*/  FSETP.GEU.AND P2, PT, R20, -126, PT ;  /* 0xc2fc00001400780b */ /* 0x000fe20003f4e000 */
[----:B---3--:R-:W-:Y:S02]  /*3820*/  @!P4 FMUL R156, R156, R156 ;  /* 0x0000009c9c9cc220 */ /* 0x008fe40000400000 */
[----:B------:R-:W-:Y:S02]  /*3830*/  FSETP.GEU.AND P4, PT, R8, -126, PT ;  /* 0xc2fc00000800780b */ /* 0x000fe40003f8e000 */
[----:B------:R-:W-:-:S04]  /*3840*/  @!P3 FMUL R9, R9, 0.5 ;  /* 0x3f0000000909b820 */ /* 0x000fc80000400000 */
[----:B------:R1:W2:Y:S04]  /*3850*/  MUFU.EX2 R138, R9 ;  /* 0x00000009008a7308 */ /* 0x0002a80000000800 */
[----:B------:R-:W-:-:S04]  /*3860*/  @!P2 FMUL R20, R20, 0.5 ;  /* 0x3f0000001414a820 */ /* 0x000fc80000400000 */
[----:B------:R-:W3:Y:S01]  /*3870*/  MUFU.EX2 R137, R20 ;  /* 0x0000001400897308 */ /* 0x000ee20000000800 */
[----:B------:R-:W-:Y:S01]  /*3880*/  @!P4 FMUL R8, R8, 0.5 ;  /* 0x3f0000000808c820 */ /* 0x000fe20000400000 */
[----:B-1----:R-:W-:-:S06]  /*3890*/  LOP3.LUT R9, R12, R153, RZ, 0xfc, !PT ;  /* 0x000000990c097212 */ /* 0x002fcc00078efcff */
[----:B------:R-:W1:Y:S01]  /*38a0*/  MUFU.EX2 R130, R8 ;  /* 0x0000000800827308 */ /* 0x000e620000000800 */
[----:B--2---:R-:W-:Y:S01]  /*38b0*/  @!P3 FMUL R138, R138, R138 ;  /* 0x0000008a8a8ab220 */ /* 0x004fe20000400000 */
[----:B------:R-:W-:Y:S02]  /*38c0*/  ISETP.GE.AND P3, PT, R9, R2, PT ;  /* 0x000000020900720c */ /* 0x000fe40003f66270 */
[----:B------:R-:W-:Y:S01]  /*38d0*/  LOP3.LUT R9, R12, 0x1, R153, 0xfe, !PT ;  /* 0x000000010c097812 */ /* 0x000fe200078efe99 */
[----:B---3--:R-:W-:-:S03]  /*38e0*/  @!P2 FMUL R137, R137, R137 ;  /* 0x000000898989a220 */ /* 0x008fc60000400000 */
[----:B------:R-:W-:Y:S02]  /*38f0*/  ISETP.GE.AND P2, PT, R9, R2, PT ;  /* 0x000000020900720c */ /* 0x000fe40003f46270 */
[----:B------:R-:W-:-:S04]  /*3900*/  PRMT R9, R100, 0x7632, R9 ;  /* 0x0000763264097816 */ /* 0x000fc80000000009 */
[----:B------:R-:W-:Y:S01]  /*3910*/  SEL R9, R9, RZ, !P2 ;  /* 0x000000ff09097207 */ /* 0x000fe20005000000 */
[----:B-1----:R-:W-:Y:S01]  /*3920*/  @!P4 FMUL R130, R130, R130 ;  /* 0x000000828282c220 */ /* 0x002fe20000400000 */
[----:B------:R-:W-:Y:S02]  /*3930*/  ISETP.GT.U32.AND P4, PT, R65, R12, PT ;  /* 0x0000000c4100720c */ /* 0x000fe40003f84070 */
[----:B------:R-:W-:Y:S02]  /*3940*/  PRMT R21, R100, 0x7610, R21 ;  /* 0x0000761064157816 */ /* 0x000fe40000000015 */
[----:B------:R-:W-:Y:S02]  /*3950*/  SEL R69, R67, RZ, !P3 ;  /* 0x000000ff43457207 */ /* 0x000fe40005800000 */
[----:B------:R-:W-:Y:S02]  /*3960*/  SEL R20, R9, RZ, P4 ;  /* 0x000000ff09147207 */ /* 0x000fe40002000000 */
[----:B------:R-:W-:-:S02]  /*3970*/  PRMT R100, R102, 0x7632, R100 ;  /* 0x0000763266647816 */ /* 0x000fc40000000064 */
[----:B------:R-:W-:Y:S02]  /*3980*/  PRMT R67, R67, 0x7632, R67 ;  /* 0x0000763243437816 */ /* 0x000fe40000000043 */
[----:B------:R-:W-:Y:S02]  /*3990*/  PRMT R41, R70, 0x7632, R41 ;  /* 0x0000763246297816 */ /* 0x000fe40000000029 */
[----:B------:R-:W-:Y:S02]  /*39a0*/  LOP3.LUT R9, R153, 0x8, R12, 0xfe, !PT ;  /* 0x0000000899097812 */ /* 0x000fe400078efe0c */
[----:B------:R-:W-:Y:S02]  /*39b0*/  PRMT R101, R102, 0x7610, R101 ;  /* 0x0000761066657816 */ /* 0x000fe40000000065 */
[----:B------:R-:W-:Y:S02]  /*39c0*/  SEL R100, R100, RZ, !P2 ;  /* 0x000000ff64647207 */ /* 0x000fe40005000000 */
[----:B------:R-:W-:-:S02]  /*39d0*/  SEL R68, R67, RZ, !P2 ;  /* 0x000000ff43447207 */ /* 0x000fc40005000000 */
[----:B------:R-:W-:Y:S02]  /*39e0*/  SEL R41, R41, RZ, !P2 ;  /* 0x000000ff29297207 */ /* 0x000fe40005000000 */
[----:B------:R-:W-:Y:S02]  /*39f0*/  ISETP.GE.AND P2, PT, R9, R2, PT ;  /* 0x000000020900720c */ /* 0x000fe40003f46270 */
[----:B------:R-:W-:Y:S02]  /*3a00*/  PRMT R102, R106, 0x7610, R102 ;  /* 0x000076106a667816 */ /* 0x000fe40000000066 */
[----:B------:R-:W-:Y:S02]  /*3a10*/  PRMT R67, R71, 0x7610, R67 ;  /* 0x0000761047437816 */ /* 0x000fe40000000043 */
[----:B------:R-:W-:Y:S02]  /*3a20*/  PRMT R40, R167, 0x7610, R40 ;  /* 0x00007610a7287816 */ /* 0x000fe40000000028 */
[----:B------:R-:W-:-:S02]  /*3a30*/  LOP3.LUT R9, R153, 0x9, R12, 0xfe, !PT ;  /* 0x0000000999097812 */ /* 0x000fc400078efe0c */
[----:B------:R-:W-:Y:S02]  /*3a40*/  SEL R107, R104, RZ, !P2 ;  /* 0x000000ff686b7207 */ /* 0x000fe40005000000 */
[----:B------:R-:W-:Y:S02]  /*3a50*/  SEL R102, R102, RZ, !P2 ;  /* 0x000000ff66667207 */ /* 0x000fe40005000000 */
[----:B------:R-:W-:Y:S02]  /*3a60*/  SEL R67, R67, RZ, !P2 ;  /* 0x000000ff43437207 */ /* 0x000fe40005000000 */
[----:B------:R-:W-:Y:S02]  /*3a70*/  SEL R40, R40, RZ, !P2 ;  /* 0x000000ff28287207 */ /* 0x000fe40005000000 */
[----:B------:R-:W-:Y:S02]  /*3a80*/  LOP3.LUT R8, R12, 0x9, RZ, 0xfc, !PT ;  /* 0x000000090c087812 */ /* 0x000fe400078efcff */
[----:B------:R-:W-:-:S02]  /*3a90*/  ISETP.GE.AND P2, PT, R9, R2, PT ;  /* 0x000000020900720c */ /* 0x000fc40003f46270 */
[----:B------:R-:W-:Y:S01]  /*3aa0*/  PRMT R104, R104, 0x7632, R104 ;  /* 0x0000763268687816 */ /* 0x000fe20000000068 */
[C---:B------:R-:W-:Y:S01]  /*3ab0*/  VIADD R162, R65.reuse, 0x8 ;  /* 0x0000000841a27836 */ /* 0x040fe20000000000 */
[-C--:B------:R-:W-:Y:S02]  /*3ac0*/  ISETP.GE.U32.AND P4, PT, R65, R8.reuse, PT ;  /* 0x000000084100720c */ /* 0x080fe40003f86070 */
[----:B------:R-:W-:Y:S02]  /*3ad0*/  SEL R104, R104, RZ, !P2 ;  /* 0x000000ff68687207 */ /* 0x000fe40005000000 */
[----:B------:R-:W-:Y:S02]  /*3ae0*/  LOP3.LUT R9, R153, 0x10, R12, 0xfe, !PT ;  /* 0x0000001099097812 */ /* 0x000fe400078efe0c */
[----:B------:R-:W-:Y:S02]  /*3af0*/  PRMT R42, R70, 0x7610, R42 ;  /* 0x00007610462a7816 */ /* 0x000fe4000000002a */
[----:B------:R-:W-:-:S02]  /*3b00*/  ISETP.GE.U32.AND P5, PT, R162, R8, PT ;  /* 0x00000008a200720c */ /* 0x000fc40003fa6070 */
[----:B------:R-:W-:Y:S02]  /*3b10*/  SEL R105, R104, RZ, P4 ;  /* 0x000000ff68697207 */ /* 0x000fe40002000000 */
[----:B------:R-:W-:Y:S02]  /*3b20*/  LOP3.LUT R8, R12, 0x10, RZ, 0xfc, !PT ;  /* 0x000000100c087812 */ /* 0x000fe400078efcff */
[----:B------:R-:W-:Y:S02]  /*3b30*/  F2FP.BF16.F32.PACK_AB R108, R109, R108 ;  /* 0x0000006c6d6c723e */ /* 0x000fe400000010ff */
[----:B------:R-:W-:Y:S02]  /*3b40*/  ISETP.GE.AND P4, PT, R9, R2, PT ;  /* 0x000000020900720c */ /* 0x000fe40003f86270 */
[----:B------:R-:W-:Y:S02]  /*3b50*/  SEL R21, R21, RZ, !P3 ;  /* 0x000000ff15157207 */ /* 0x000fe40005800000 */
[----:B------:R-:W-:-:S02]  /*3b60*/  SEL R101, R101, RZ, !P3 ;  /* 0x000000ff65657207 */ /* 0x000fc40005800000 */
[----:B------:R-:W-:Y:S02]  /*3b70*/  SEL R42, R42, RZ, !P3 ;  /* 0x000000ff2a2a7207 */ /* 0x000fe40005800000 */
[----:B------:R-:W-:Y:S02]  /*3b80*/  ISETP.GE.U32.AND P3, PT, R65, R8, PT ;  /* 0x000000084100720c */ /* 0x000fe40003f66070 */
[----:B------:R-:W-:Y:S02]  /*3b90*/  SEL R171, R108, RZ, !P4 ;  /* 0x000000ff6cab7207 */ /* 0x000fe40006000000 */
[----:B------:R-:W-:Y:S02]  /*3ba0*/  PRMT R106, R106, 0x7632, R106 ;  /* 0x000076326a6a7816 */ /* 0x000fe4000000006a */
[----:B------:R-:W-:Y:S02]  /*3bb0*/  LOP3.LUT R9, R153, 0x11, R12, 0xfe, !PT ;  /* 0x0000001199097812 */ /* 0x000fe400078efe0c */
[----:B------:R-:W-:-:S02]  /*3bc0*/  SEL R171, R171, RZ, P3 ;  /* 0x000000ffabab7207 */ /* 0x000fc40001800000 */
[----:B------:R-:W-:Y:S02]  /*3bd0*/  SEL R104, R106, RZ, !P2 ;  /* 0x000000ff6a687207 */ /* 0x000fe40005000000 */
[----:B------:R-:W-:Y:S02]  /*3be0*/  ISETP.GE.AND P3, PT, R9, R2, PT ;  /* 0x000000020900720c */ /* 0x000fe40003f66270 */
[----:B------:R-:W-:Y:S02]  /*3bf0*/  PRMT R108, R108, 0x7632, R108 ;  /* 0x000076326c6c7816 */ /* 0x000fe4000000006c */
[----:B------:R-:W-:Y:S02]  /*3c00*/  LOP3.LUT R9, R12, 0x11, RZ, 0xfc, !PT ;  /* 0x000000110c097812 */ /* 0x000fe400078efcff */
[----:B------:R-:W-:Y:S02]  /*3c10*/  SEL R104, R104, RZ, P5 ;  /* 0x000000ff68687207 */ /* 0x000fe40002800000 */
[----:B------:R-:W-:-:S02]  /*3c20*/  SEL R108, R108, RZ, !P3 ;  /* 0x000000ff6c6c7207 */ /* 0x000fc40005800000 */
[-C--:B------:R-:W-:Y:S02]  /*3c30*/  ISETP.GE.U32.AND P5, PT, R65, R9.reuse, PT ;  /* 0x000000094100720c */ /* 0x080fe40003fa6070 */
[----:B------:R-:W-:Y:S02]  /*3c40*/  F2FP.BF16.F32.PACK_AB R168, R43, R168 ;  /* 0x000000a82ba8723e */ /* 0x000fe400000010ff */
[----:B------:R-:W-:Y:S02]  /*3c50*/  SEL R110, R108, RZ, P5 ;  /* 0x000000ff6c6e7207 */ /* 0x000fe40002800000 */
[----:B------:R-:W-:Y:S02]  /*3c60*/  ISETP.GE.U32.AND P5, PT, R162, R9, PT ;  /* 0x00000009a200720c */ /* 0x000fe40003fa6070 */
[----:B------:R-:W-:Y:S02]  /*3c70*/  PRMT R71, R71, 0x7632, R71 ;  /* 0x0000763247477816 */ /* 0x000fe40000000047 */
[----:B------:R-:W-:-:S02]  /*3c80*/  PRMT R43, R167, 0x7632, R43 ;  /* 0x00007632a72b7816 */ /* 0x000fc4000000002b */
[----:B------:R-:W-:Y:S02]  /*3c90*/  LOP3.LUT R9, R12, 0x18, RZ, 0xfc, !PT ;  /* 0x000000180c097812 */ /* 0x000fe400078efcff */
[----:B------:R-:W-:Y:S02]  /*3ca0*/  SEL R71, R71, RZ, !P2 ;  /* 0x000000ff47477207 */ /* 0x000fe40005000000 */
[----:B------:R-:W-:Y:S02]  /*3cb0*/  SEL R43, R43, RZ, !P2 ;  /* 0x000000ff2b2b7207 */ /* 0x000fe40005000000 */
[----:B------:R-:W-:Y:S02]  /*3cc0*/  ISETP.GE.U32.AND P6, PT, R65, R64, PT ;  /* 0x000000404100720c */ /* 0x000fe40003fc6070 */
[----:B------:R-:W-:Y:S02]  /*3cd0*/  ISETP.GE.U32.AND P2, PT, R162, R9, PT ;  /* 0x00000009a200720c */ /* 0x000fe40003f46070 */
[----:B------:R-:W-:-:S02]  /*3ce0*/  PRMT R70, R165, 0x7610, R70 ;  /* 0x00007610a5467816 */ /* 0x000fc40000000046 */
[----:B------:R-:W-:Y:S02]  /*3cf0*/  PRMT R9, R168, 0x7610, R9 ;  /* 0x00007610a8097816 */ /* 0x000fe40000000009 */
[----:B------:R-:W-:Y:S02]  /*3d00*/  LOP3.LUT R109, R12, 0x19, RZ, 0xfc, !PT ;  /* 0x000000190c6d7812 */ /* 0x000fe400078efcff */
[----:B------:R-:W-:Y:S02]  /*3d10*/  SEL R107, R107, RZ, P6 ;  /* 0x000000ff6b6b7207 */ /* 0x000fe40003000000 */
[----:B------:R-:W-:Y:S02]  /*3d20*/  ISETP.GE.U32.AND P6, PT, R162, R8, PT ;  /* 0x00000008a200720c */ /* 0x000fe40003fc6070 */
[----:B------:R-:W-:Y:S02]  /*3d30*/  SEL R103, R111, RZ, !P4 ;  /* 0x000000ff6f677207 */ /* 0x000fe40006000000 */
[----:B------:R-:W-:-:S02]  /*3d40*/  SEL R70, R70, RZ, !P4 ;  /* 0x000000ff46467207 */ /* 0x000fc40006000000 */
[----:B------:R-:W-:Y:S02]  /*3d50*/  SEL R9, R9, RZ, !P4 ;  /* 0x000000ff09097207 */ /* 0x000fe40006000000 */
[----:B------:R-:W-:Y:S02]  /*3d60*/  PRMT R111, R111, 0x7632, R111 ;  /* 0x000076326f6f7816 */ /* 0x000fe4000000006f */
[----:B------:R-:W-:Y:S02]  /*3d70*/  ISETP.GE.U32.AND P4, PT, R162, R109, PT ;  /* 0x0000006da200720c */ /* 0x000fe40003f86070 */
[----:B------:R-:W-:Y:S02]  /*3d80*/  PRMT R64, R165, 0x7632, R64 ;  /* 0x00007632a5407816 */ /* 0x000fe40000000040 */
[----:B------:R-:W-:Y:S02]  /*3d90*/  PRMT R8, R168, 0x7632, R8 ;  /* 0x00007632a8087816 */ /* 0x000fe40000000008 */
[----:B------:R-:W-:-:S02]  /*3da0*/  LOP3.LUT R109, R153, 0x18, R12, 0xfe, !PT ;  /* 0x00000018996d7812 */ /* 0x000fc400078efe0c */
[----:B------:R-:W-:Y:S02]  /*3db0*/  SEL R111, R111, RZ, !P3 ;  /* 0x000000ff6f6f7207 */ /* 0x000fe40005800000 */
[----:B------:R-:W-:Y:S02]  /*3dc0*/  SEL R64, R64, RZ, !P3 ;  /* 0x000000ff40407207 */ /* 0x000fe40005800000 */
[----:B------:R-:W-:Y:S02]  /*3dd0*/  SEL R8, R8, RZ, !P3 ;  /* 0x000000ff08087207 */ /* 0x000fe40005800000 */
[----:B------:R-:W-:Y:S02]  /*3de0*/  ISETP.GE.AND P3, PT, R109, R2, PT ;  /* 0x000000026d00720c */ /* 0x000fe40003f66270 */
[----:B------:R-:W-:Y:S02]  /*3df0*/  LOP3.LUT R109, R153, 0x19, R12, 0xfe, !PT ;  /* 0x00000019996d7812 */ /* 0x000fe400078efe0c */
[----:B------:R-:W-:-:S02]  /*3e00*/  SEL R164, R111, RZ, P5 ;  /* 0x000000ff6fa47207 */ /* 0x000fc40002800000 */
[-C--:B------:R-:W-:Y:S01]  /*3e10*/  ISETP.GE.AND P5, PT, R109, R2.reuse, PT ;  /* 0x000000026d00720c */ /* 0x080fe20003fa6270 */
[----:B------:R-:W-:Y:S01]  /*3e20*/  IMAD.IADD R109, R153, 0x1, R65 ;  /* 0x00000001996d7824 */ /* 0x000fe200078e0241 */
[----:B------:R-:W-:Y:S02]  /*3e30*/  F2FP.BF16.F32.PACK_AB R169, R166, R169 ;  /* 0x000000a9a6a9723e */ /* 0x000fe400000010ff */
[----:B------:R-:W-:Y:S02]  /*3e40*/  SEL R103, R103, RZ, P6 ;  /* 0x000000ff67677207 */ /* 0x000fe40003000000 */
[----:B------:R-:W-:Y:S02]  /*3e50*/  ISETP.GE.AND P6, PT, R109, R2, PT ;  /* 0x000000026d00720c */ /* 0x000fe40003fc6270 */
[C---:B------:R-:W-:Y:S02]  /*3e60*/  SEL R165, R169.reuse, RZ, !P3 ;  /* 0x000000ffa9a57207 */ /* 0x040fe40005800000 */
[----:B------:R-:W-:-:S02]  /*3e70*/  PRMT R169, R169, 0x7632, R169 ;  /* 0x00007632a9a97816 */ /* 0x000fc400000000a9 */
[----:B------:R-:W-:Y:S02]  /*3e80*/  F2FP.BF16.F32.PACK_AB R76, R77, R76 ;  /* 0x0000004c4d4c723e */ /* 0x000fe400000010ff */
[----:B------:R-:W-:Y:S02]  /*3e90*/  F2FP.BF16.F32.PACK_AB R78, R79, R78 ;  /* 0x0000004e4f4e723e */ /* 0x000fe400000010ff */
[----:B------:R-:W-:Y:S01]  /*3ea0*/  SEL R106, R105, RZ, !P6 ;  /* 0x000000ff696a7207 */ /* 0x000fe20007000000 */
[----:B------:R-:W-:Y:S01]  /*3eb0*/  IMAD.IADD R105, R153, 0x1, R162 ;  /* 0x0000000199697824 */ /* 0x000fe200078e02a2 */
[----:B------:R-:W-:Y:S02]  /*3ec0*/  SEL R165, R165, RZ, P2 ;  /* 0x000000ffa5a57207 */ /* 0x000fe40001000000 */
[----:B------:R-:W-:Y:S01]  /*3ed0*/  SEL R131, R169, RZ, !P5 ;  /* 0x000000ffa9837207 */ /* 0x000fe20006800000 */
[----:B------:R-:W-:Y:S01]  /*3ee0*/  FMUL R82, R82, R163 ;  /* 0x000000a352527220 */ /* 0x000fe20000400000 */
[----:B------:R-:W-:Y:S01]  /*3ef0*/  ISETP.GE.U32.AND P2, PT, R65, R12, PT ;  /* 0x0000000c4100720c */ /* 0x000fe20003f46070 */
[----:B------:R-:W-:Y:S01]  /*3f00*/  FMUL R83, R83, R160 ;  /* 0x000000a053537220 */ /* 0x000fe20000400000 */
[----:B------:R-:W-:-:S02]  /*3f10*/  PRMT R79, R76, 0x7610, R79 ;  /* 0x000076104c4f7816 */ /* 0x000fc4000000004f */
[----:B------:R-:W-:Y:S02]  /*3f20*/  PRMT R77, R78, 0x7610, R77 ;  /* 0x000076104e4d7816 */ /* 0x000fe4000000004d */
[----:B------:R-:W-:Y:S02]  /*3f30*/  LOP3.LUT R37, R12, 0x20, R153, 0xfe, !PT ;  /* 0x000000200c257812 */ /* 0x000fe400078efe99 */
[----:B------:R-:W-:Y:S01]  /*3f40*/  SEL R131, R131, RZ, P4 ;  /* 0x000000ff83837207 */ /* 0x000fe20002000000 */
[----:B------:R-:W-:Y:S01]  /*3f50*/  FMUL R36, R80, R155 ;  /* 0x0000009b50247220 */ /* 0x000fe20000400000 */
[----:B------:R-:W-:Y:S01]  /*3f60*/  SEL R102, R102, RZ, P2 ;  /* 0x000000ff66667207 */ /* 0x000fe20001000000 */
[----:B------:R-:W-:Y:S01]  /*3f70*/  FMUL R81, R81, R154 ;  /* 0x0000009a51517220 */ /* 0x000fe20000400000 */
[----:B------:R-:W-:Y:S02]  /*3f80*/  ISETP.GE.AND P4, PT, R105, R2, PT ;  /* 0x000000026900720c */ /* 0x000fe40003f86270 */
[----:B------:R-:W-:-:S02]  /*3f90*/  SEL R79, R79, RZ, !P3 ;  /* 0x000000ff4f4f7207 */ /* 0x000fc40005800000 */
[----:B------:R-:W-:Y:S02]  /*3fa0*/  SEL R77, R77, RZ, !P3 ;  /* 0x000000ff4d4d7207 */ /* 0x000fe40005800000 */
[----:B------:R-:W-:Y:S02]  /*3fb0*/  ISETP.GE.AND P3, PT, R37, R2, PT ;  /* 0x000000022500720c */ /* 0x000fe40003f66270 */
[----:B------:R-:W-:Y:S02]  /*3fc0*/  SEL R108, R20, RZ, !P6 ;  /* 0x000000ff146c7207 */ /* 0x000fe40007000000 */
[----:B------:R-:W-:Y:S02]  /*3fd0*/  F2FP.BF16.F32.PACK_AB R82, R83, R82 ;  /* 0x000000525352723e */ /* 0x000fe400000010ff */
[----:B------:R-:W-:Y:S02]  /*3fe0*/  LOP3.LUT R37, R153, 0x21, R12, 0xfe, !PT ;  /* 0x0000002199257812 */ /* 0x000fe400078efe0c */
[----:B------:R-:W-:-:S02]  /*3ff0*/  SEL R20, R110, RZ, !P6 ;  /* 0x000000ff6e147207 */ /* 0x000fc40007000000 */
[----:B------:R-:W-:Y:S02]  /*4000*/  SEL R111, R101, RZ, !P4 ;  /* 0x000000ff656f7207 */ /* 0x000fe40006000000 */
[----:B------:R-:W-:Y:S02]  /*4010*/  SEL R110, R100, RZ, !P4 ;  /* 0x000000ff646e7207 */ /* 0x000fe40006000000 */
[----:B------:R-:W-:Y:S02]  /*4020*/  SEL R105, R102, RZ, !P4 ;  /* 0x000000ff66697207 */ /* 0x000fe40006000000 */
[----:B------:R-:W-:Y:S02]  /*4030*/  SEL R104, R104, RZ, !P4 ;  /* 0x000000ff68687207 */ /* 0x000fe40006000000 */
[----:B------:R-:W-:Y:S02]  /*4040*/  SEL R103, R103, RZ, !P4 ;  /* 0x000000ff67677207 */ /* 0x000fe40006000000 */
[----:B------:R-:W-:-:S02]  /*4050*/  SEL R102, R164, RZ, !P4 ;  /* 0x000000ffa4667207 */ /* 0x000fc40006000000 */
[----:B------:R-:W-:Y:S02]  /*4060*/  SEL R101, R165, RZ, !P4 ;  /* 0x000000ffa5657207 */ /* 0x000fe40006000000 */
[----:B------:R-:W-:Y:S01]  /*4070*/  SEL R100, R131, RZ, !P4 ;  /* 0x000000ff83647207 */ /* 0x000fe20006000000 */
[----:B------:R-:W-:Y:S01]  /*4080*/  FMUL R98, R98, R161 ;  /* 0x000000a162627220 */ /* 0x000fe20000400000 */
[----:B------:R-:W-:Y:S01]  /*4090*/  F2FP.BF16.F32.PACK_AB R36, R81, R36 ;  /* 0x000000245124723e */ /* 0x000fe200000010ff */
[----:B------:R-:W-:Y:S01]  /*40a0*/  FMUL R99, R99, R158 ;  /* 0x0000009e63637220 */ /* 0x000fe20000400000 */
[----:B------:R-:W-:Y:S02]  /*40b0*/  PRMT R78, R76, 0x7632, R78 ;  /* 0x000076324c4e7816 */ /* 0x000fe4000000004e */
[----:B------:R-:W-:Y:S02]  /*40c0*/  ISETP.GE.AND P4, PT, R37, R2, PT ;  /* 0x000000022500720c */ /* 0x000fe40003f86270 */
[----:B------:R-:W-:Y:S01]  /*40d0*/  PRMT R154, R82, 0x7610, R154 ;  /* 0x00007610529a7816 */ /* 0x000fe2000000009a */
[----:B------:R-:W-:Y:S01]  /*40e0*/  FMUL R96, R96, R157 ;  /* 0x0000009d60607220 */ /* 0x000fe20000400000 */
[----:B------:R-:W-:Y:S01]  /*40f0*/  LOP3.LUT R37, R153, 0x28, R12, 0xfe, !PT ;  /* 0x0000002899257812 */ /* 0x000fe200078efe0c */
[----:B------:R-:W-:Y:S01]  /*4100*/  FMUL R97, R97, R136 ;  /* 0x0000008861617220 */ /* 0x000fe20000400000 */
[----:B------:R-:W-:-:S02]  /*4110*/  PRMT R76, R78, 0x7632, R76 ;  /* 0x000076324e4c7816 */ /* 0x000fc4000000004c */
[----:B------:R-:W-:Y:S02]  /*4120*/  SEL R157, R36, RZ, !P3 ;  /* 0x000000ff249d7207 */ /* 0x000fe40005800000 */
[----:B------:R-:W-:Y:S02]  /*4130*/  SEL R154, R154, RZ, !P3 ;  /* 0x000000ff9a9a7207 */ /* 0x000fe40005800000 */
[----:B------:R-:W-:Y:S02]  /*4140*/  ISETP.GE.AND P3, PT, R37, R2, PT ;  /* 0x000000022500720c */ /* 0x000fe40003f66270 */
[----:B------:R-:W-:Y:S02]  /*4150*/  PRMT R36, R36, 0x7632, R36 ;  /* 0x0000763224247816 */ /* 0x000fe40000000024 */
[----:B------:R-:W-:Y:S02]  /*4160*/  PRMT R155, R82, 0x7632, R155 ;  /* 0x00007632529b7816 */ /* 0x000fe4000000009b */
[----:B------:R-:W-:-:S02]  /*4170*/  LOP3.LUT R37, R153, 0x29, R12, 0xfe, !PT ;  /* 0x0000002999257812 */ /* 0x000fc400078efe0c */
[----:B------:R-:W-:Y:S02]  /*4180*/  F2FP.BF16.F32.PACK_AB R98, R99, R98 ;  /* 0x000000626362723e */ /* 0x000fe400000010ff */
[----:B------:R-:W-:Y:S02]  /*4190*/  F2FP.BF16.F32.PACK_AB R82, R97, R96 ;  /* 0x000000606152723e */ /* 0x000fe400000010ff */
[----:B------:R-:W-:Y:S02]  /*41a0*/  SEL R78, R78, RZ, !P5 ;  /* 0x000000ff4e4e7207 */ /* 0x000fe40006800000 */
[----:B------:R-:W-:Y:S02]  /*41b0*/  SEL R76, R76, RZ, !P5 ;  /* 0x000000ff4c4c7207 */ /* 0x000fe40006800000 */
[----:B------:R-:W-:Y:S01]  /*41c0*/  ISETP.NE.AND P5, PT, R66, RZ, PT ;  /* 0x000000ff4200720c */ /* 0x000fe20003fa5270 */
[----:B------:R-:W-:Y:S01]  /*41d0*/  VIADD R66, R65, 0x20 ;  /* 0x0000002041427836 */ /* 0x000fe20000000000 */
[----:B------:R-:W-:-:S02]  /*41e0*/  SEL R36, R36, RZ, !P4 ;  /* 0x000000ff24247207 */ /* 0x000fc40006000000 */
[----:B------:R-:W-:Y:S02]  /*41f0*/  SEL R155, R155, RZ, !P4 ;  /* 0x000000ff9b9b7207 */ /* 0x000fe40006000000 */
[----:B------:R-:W-:Y:S02]  /*4200*/  ISETP.GE.AND P4, PT, R37, R2, PT ;  /* 0x000000022500720c */ /* 0x000fe40003f86270 */
[----:B------:R-:W-:Y:S02]  /*4210*/  PRMT R39, R98, 0x7610, R39 ;  /* 0x0000761062277816 */ /* 0x000fe40000000027 */
[----:B------:R-:W-:Y:S02]  /*4220*/  SEL R21, R21, RZ, P2 ;  /* 0x000000ff15157207 */ /* 0x000fe40001000000 */
[----:B------:R-:W-:Y:S02]  /*4230*/  PRMT R38, R82, 0x7632, R38 ;  /* 0x0000763252267816 */ /* 0x000fe40000000026 */
[----:B------:R-:W-:Y:S01]  /*4240*/  LOP3.LUT R37, R12, 0x29, RZ, 0xfc, !PT ;  /* 0x000000290c257812 */ /* 0x000fe200078efcff */
[----:B------:R-:W-:Y:S01]  /*4250*/  VIADD R136, R65, 0x28 ;  /* 0x0000002841887836 */ /* 0x000fe20000000000 */
[----:B------:R-:W-:Y:S01]  /*4260*/  STS.128 [R148], R28 ;  /* 0x0000001c94007388 */ /* 0x000fe20000000c00 */
[----:B------:R-:W-:-:S02]  /*4270*/  SEL R82, R82, RZ, !P3 ;  /* 0x000000ff52527207 */ /* 0x000fc40005800000 */
[----:B------:R-:W-:Y:S01]  /*4280*/  SEL R39, R39, RZ, !P3 ;  /* 0x000000ff27277207 */ /* 0x000fe20005800000 */
[----:B------:R-:W-:Y:S01]  /*4290*/  STS.128 [R148+0x400], R24 ;  /* 0x0004001894007388 */ /* 0x000fe20000000c00 */
[----:B------:R-:W-:-:S03]  /*42a0*/  PRMT R65, R98, 0x7632, R65 ;  /* 0x0000763262417816 */ /* 0x000fc60000000041 */
[----:B-----5:R-:W-:Y:S01]  /*42b0*/  STS.128 [R148+0x800], R32 ;  /* 0x0008002094007388 */ /* 0x020fe20000000c00 */
[----:B------:R-:W-:-:S03]  /*42c0*/  SEL R109, R21, RZ, !P6 ;  /* 0x000000ff156d7207 */ /* 0x000fc60007000000 */
[----:B------:R1:W-:Y:S01]  /*42d0*/  STS.128 [R148+0xc00], R60 ;  /* 0x000c003c94007388 */ /* 0x0003e20000000c00 */
[----:B------:R-:W-:Y:S02]  /*42e0*/  ISETP.GE.U32.AND P3, PT, R66, R37, PT ;  /* 0x000000254200720c */ /* 0x000fe40003f66070 */
[----:B------:R-:W-:Y:S01]  /*42f0*/  SEL R38, R38, RZ, !P4 ;  /* 0x000000ff26267207 */ /* 0x000fe20006000000 */
[----:B------:R-:W-:Y:S01]  /*4300*/  BAR.SYNC.DEFER_BLOCKING 0x0 ;  /* 0x0000000000007b1d */ /* 0x000fe20000010000 */
[----:B------:R-:W-:Y:S02]  /*4310*/  SEL R107, R107, RZ, !P6 ;  /* 0x000000ff6b6b7207 */ /* 0x000fe40007000000 */
[----:B------:R-:W-:Y:S02]  /*4320*/  SEL R21, R171, RZ, !P6 ;  /* 0x000000ffab157207 */ /* 0x000fe40007000000 */
[----:B------:R-:W-:Y:S02]  /*4330*/  ISETP.NE.AND P6, PT, R147, RZ, PT ;  /* 0x000000ff9300720c */ /* 0x000fe40003fc5270 */
[----:B------:R-:W-:-:S02]  /*4340*/  SEL R157, R157, RZ, P2 ;  /* 0x000000ff9d9d7207 */ /* 0x000fc40001000000 */
[----:B------:R-:W-:Y:S02]  /*4350*/  SEL R147, R39, RZ, P2 ;  /* 0x000000ff27937207 */ /* 0x000fe40001000000 */
[----:B------:R-:W-:Y:S01]  /*4360*/  SEL R80, R65, RZ, !P4 ;  /* 0x000000ff41507207 */ /* 0x000fe20006000000 */
[----:B------:R-:W-:Y:S01]  /*4370*/  FMUL R159, R88, R159 ;  /* 0x0000009f589f7220 */ /* 0x000fe20000400000 */
[----:B------:R-:W-:Y:S02]  /*4380*/  ISETP.GE.U32.AND P2, PT, R136, R37, PT ;  /* 0x000000258800720c */ /* 0x000fe40003f46070 */
[----:B------:R-:W-:Y:S01]  /*4390*/  SEL R65, R38, RZ, P3 ;  /* 0x000000ff26417207 */ /* 0x000fe20001800000 */
[----:B------:R-:W-:Y:S01]  /*43a0*/  FMUL R38, R89, R156 ;  /* 0x0000009c59267220 */ /* 0x000fe20000400000 */
[C---:B------:R-:W-:Y:S02]  /*43b0*/  LOP3.LUT R37, R12.reuse, 0x21, RZ, 0xfc, !PT ;  /* 0x000000210c257812 */ /* 0x040fe400078efcff */
[----:B------:R-:W-:-:S02]  /*43c0*/  LOP3.LUT R39, R12, 0x28, RZ, 0xfc, !PT ;  /* 0x000000280c277812 */ /* 0x000fc400078efcff */
[----:B------:R-:W-:Y:S02]  /*43d0*/  ISETP.GE.U32.AND P4, PT, R66, R37, PT ;  /* 0x000000254200720c */ /* 0x000fe40003f86070 */
[----:B------:R-:W-:Y:S01]  /*43e0*/  LOP3.LUT R37, R153, 0x30, R12, 0xfe, !PT ;  /* 0x0000003099257812 */ /* 0x000fe200078efe0c */
[----:B------:R-:W2:Y:S01]  /*43f0*/  LDSM.16.MT88.4 R24, [R3] ;  /* 0x000000000318783b */ /* 0x000ea20000004200 */
[----:B------:R-:W-:Y:S02]  /*4400*/  F2FP.BF16.F32.PACK_AB R38, R38, R159 ;  /* 0x0000009f2626723e */ /* 0x000fe400000010ff */
[----:B------:R-:W-:Y:S01]  /*4410*/  SEL R88, R80, RZ, P2 ;  /* 0x000000ff50587207 */ /* 0x000fe20001000000 */
[----:B------:R3:W4:Y:S01]  /*4420*/  LDSM.16.MT88.4 R32, [R5] ;  /* 0x000000000520783b */ /* 0x0007220000004200 */
[----:B------:R-:W-:Y:S02]  /*4430*/  SEL R156, R36, RZ, P4 ;  /* 0x000000ff249c7207 */ /* 0x000fe40002000000 */
[----:B------:R-:W-:Y:S01]  /*4440*/  ISETP.GE.U32.AND P3, PT, R66, R39, PT ;  /* 0x000000274200720c */ /* 0x000fe20003f66070 */
[----:B------:R-:W5:Y:S01]  /*4450*/  LDSM.16.MT88.4 R28, [R4] ;  /* 0x00000000041c783b */ /* 0x000f620000004200 */
[----:B------:R-:W-:-:S02]  /*4460*/  ISETP.GE.AND P2, PT, R37, R2, PT ;  /* 0x000000022500720c */ /* 0x000fc40003f46270 */
[----:B------:R-:W-:Y:S02]  /*4470*/  PRMT R36, R38, 0x7610, R36 ;  /* 0x0000761026247816 */ /* 0x000fe40000000024 */
[----:B------:R-:W-:Y:S02]  /*4480*/  LOP3.LUT R131, R12, 0x30, RZ, 0xfc, !PT ;  /* 0x000000300c837812 */ /* 0x000fe400078efcff */
[----:B------:R-:W-:Y:S02]  /*4490*/  LOP3.LUT R39, R153, 0x31, R12, 0xfe, !PT ;  /* 0x0000003199277812 */ /* 0x000fe400078efe0c */
[----:B------:R-:W-:Y:S02]  /*44a0*/  SEL R82, R82, RZ, P3 ;  /* 0x000000ff52527207 */ /* 0x000fe40001800000 */
[----:B------:R-:W-:Y:S02]  /*44b0*/  SEL R36, R36, RZ, !P2 ;  /* 0x000000ff24247207 */ /* 0x000fe40005000000 */
[----:B------:R-:W-:-:S02]  /*44c0*/  ISETP.GE.U32.AND P3, PT, R66, R131, PT ;  /* 0x000000834200720c */ /* 0x000fc40003f66070 */
[----:B------:R-:W-:Y:S02]  /*44d0*/  ISETP.GE.AND P4, PT, R39, R2, PT ;  /* 0x000000022700720c */ /* 0x000fe40003f86270 */
[----:B------:R-:W-:Y:S02]  /*44e0*/  PRMT R80, R38, 0x7632, R80 ;  /* 0x0000763226507816 */ /* 0x000fe40000000050 */
[----:B------:R-:W-:Y:S02]  /*44f0*/  SEL R83, R36, RZ, P3 ;  /* 0x000000ff24537207 */ /* 0x000fe40001800000 */
[----:B------:R2:W2:Y:S01]  /*4500*/  LDSM.16.MT88.4 R36, [R0] ;  /* 0x000000000024783b */ /* 0x0004a20000004200 */
[----:B------:R-:W-:Y:S01]  /*4510*/  LOP3.LUT R89, R12, 0x31, RZ, 0xfc, !PT ;  /* 0x000000310c597812 */ /* 0x000fe200078efcff */
[----:B-1----:R-:W-:Y:S01]  /*4520*/  IMAD.IADD R61, R153, 0x1, R66 ;  /* 0x00000001993d7824 */ /* 0x002fe200078e0242 */
[----:B------:R-:W-:Y:S02]  /*4530*/  SEL R80, R80, RZ, !P4 ;  /* 0x000000ff50507207 */ /* 0x000fe40006000000 */
[----:B------:R-:W-:-:S04]  /*4540*/  ISETP.GE.U32.AND P3, PT, R66, R89, PT ;  /* 0x000000594200720c */ /* 0x000fc80003f66070 */
[----:B------:R-:W-:Y:S02]  /*4550*/  SEL R66, R80, RZ, P3 ;  /* 0x000000ff50427207 */ /* 0x000fe40001800000 */
[----:B------:R-:W-:Y:S01]  /*4560*/  ISETP.GE.AND P3, PT, R61, R2, PT ;  /* 0x000000023d00720c */ /* 0x000fe20003f66270 */
[----:B------:R-:W-:-:S03]  /*4570*/  IMAD.IADD R61, R153, 0x1, R136 ;  /* 0x00000001993d7824 */ /* 0x000fc600078e0288 */
[----:B------:R-:W-:Y:S02]  /*4580*/  SEL R60, R69, RZ, !P3 ;  /* 0x000000ff453c7207 */ /* 0x000fe40005800000 */
[----:B------:R-:W-:Y:S02]  /*4590*/  SEL R63, R68, RZ, !P3 ;  /* 0x000000ff443f7207 */ /* 0x000fe40005800000 */
[----:B------:R-:W-:Y:S02]  /*45a0*/  SEL R62, R67, RZ, !P3 ;  /* 0x000000ff433e7207 */ /* 0x000fe40005800000 */
[----:B------:R-:W-:Y:S02]  /*45b0*/  SEL R71, R71, RZ, !P3 ;  /* 0x000000ff47477207 */ /* 0x000fe40005800000 */
[----:B------:R-:W-:Y:S02]  /*45c0*/  SEL R81, R70, RZ, !P3 ;  /* 0x000000ff46517207 */ /* 0x000fe40005800000 */
[----:B------:R-:W-:-:S02]  /*45d0*/  SEL R80, R64, RZ, !P3 ;  /* 0x000000ff40507207 */ /* 0x000fc40005800000 */
[----:B------:R-:W-:Y:S02]  /*45e0*/  SEL R79, R79, RZ, !P3 ;  /* 0x000000ff4f4f7207 */ /* 0x000fe40005800000 */
[----:B------:R-:W-:Y:S02]  /*45f0*/  SEL R78, R78, RZ, !P3 ;  /* 0x000000ff4e4e7207 */ /* 0x000fe40005800000 */
[----:B------:R-:W-:Y:S02]  /*4600*/  SEL R157, R157, RZ, !P3 ;  /* 0x000000ff9d9d7207 */ /* 0x000fe40005800000 */
[----:B------:R-:W-:Y:S02]  /*4610*/  SEL R156, R156, RZ, !P3 ;  /* 0x000000ff9c9c7207 */ /* 0x000fe40005800000 */
[----:B---3--:R-:W-:Y:S02]  /*4620*/  SEL R5, R65, RZ, !P3 ;  /* 0x000000ff41057207 */ /* 0x008fe40005800000 */
[----:B------:R-:W-:-:S02]  /*4630*/  SEL R148, R82, RZ, !P3 ;  /* 0x000000ff52947207 */ /* 0x000fc40005800000 */
[----:B------:R-:W-:Y:S02]  /*4640*/  SEL R3, R83, RZ, !P3 ;  /* 0x000000ff53037207 */ /* 0x000fe40005800000 */
[----:B--2---:R-:W-:Y:S02]  /*4650*/  SEL R0, R66, RZ, !P3 ;  /* 0x000000ff42007207 */ /* 0x004fe40005800000 */
[----:B------:R-:W-:-:S04]  /*4660*/  ISETP.GE.AND P3, PT, R61, R2, PT ;  /* 0x000000023d00720c */ /* 0x000fc80003f66270 */
[----:B------:R-:W-:Y:S02]  /*4670*/  SEL R42, R42, RZ, !P3 ;  /* 0x000000ff2a2a7207 */ /* 0x000fe40005800000 */
[----:B------:R-:W-:Y:S02]  /*4680*/  SEL R41, R41, RZ, !P3 ;  /* 0x000000ff29297207 */ /* 0x000fe40005800000 */
[----:B------:R-:W-:Y:S02]  /*4690*/  SEL R40, R40, RZ, !P3 ;  /* 0x000000ff28287207 */ /* 0x000fe40005800000 */
[----:B------:R-:W-:Y:S02]  /*46a0*/  SEL R43, R43, RZ, !P3 ;  /* 0x000000ff2b2b7207 */ /* 0x000fe40005800000 */
[----:B------:R-:W-:Y:S02]  /*46b0*/  PRMT R60, R60, 0x5410, R63 ;  /* 0x000054103c3c7816 */ /* 0x000fe4000000003f */
[----:B------:R-:W-:-:S02]  /*46c0*/  PRMT R61, R42, 0x5410, R41 ;  /* 0x000054102a3d7816 */ /* 0x000fc40000000029 */
[----:B------:R-:W-:Y:S02]  /*46d0*/  PRMT R62, R62, 0x5410, R71 ;  /* 0x000054103e3e7816 */ /* 0x000fe40000000047 */
[----:B------:R-:W-:Y:S01]  /*46e0*/  PRMT R63, R40, 0x5410, R43 ;  /* 0x00005410283f7816 */ /* 0x000fe2000000002b */
[----:B------:R-:W-:Y:S01]  /*46f0*/  HMMA.16816.F32.BF16 R116, R72, R10, R116 ;  /* 0x0000000a4874723c */ /* 0x000fe20000041874 */
[----:B------:R-:W-:Y:S02]  /*4700*/  PRMT R82, R107, 0x5410, R106 ;  /* 0x000054106b527816 */ /* 0x000fe4000000006a */
[----:B------:R-:W-:-:S03]  /*4710*/  PRMT R83, R105, 0x5410, R104 ;  /* 0x0000541069537816 */ /* 0x000fc60000000068 */
[----:B------:R-:W-:Y:S01]  /*4720*/  HMMA.16816.F32.BF16 R48, R84, R10, R48 ;  /* 0x0000000a5430723c */ /* 0x000fe20000041830 */
[----:B------:R-:W-:Y:S01]  /*4730*/  SEL R9, R9, RZ, !P3 ;  /* 0x000000ff09097207 */ /* 0x000fe20005800000 */
[----:B------:R1:W-:Y:S04]  /*4740*/  LDSM.16.MT88.4 R104, [R4+0x800] ;  /* 0x000800000468783b */ /* 0x0003e80000004200 */
[-C--:B------:R-:W-:Y:S01]  /*4750*/  HMMA.16816.F32.BF16 R120, R72, R14.reuse, R120 ;  /* 0x0000000e4878723c */ /* 0x080fe20000041878 */
[----:B------:R-:W-:Y:S02]  /*4760*/  SEL R10, R8, RZ, !P3 ;  /* 0x000000ff080a7207 */ /* 0x000fe40005800000 */
[----:B------:R-:W-:Y:S02]  /*4770*/  PRMT R8, R81, 0x5410, R80 ;  /* 0x0000541051087816 */ /* 0x000fe40000000050 */
[----:B------:R-:W-:Y:S01]  /*4780*/  PRMT R81, R111, 0x5410, R110 ;  /* 0x000054106f517816 */ /* 0x000fe2000000006e */
[----:B------:R-:W-:Y:S01]  /*4790*/  HMMA.16816.F32.BF16 R52, R84, R14, R52 ;  /* 0x0000000e5434723c */ /* 0x000fe20000041834 */
[----:B------:R-:W-:-:S02]  /*47a0*/  PRMT R80, R109, 0x5410, R108 ;  /* 0x000054106d507816 */ /* 0x000fc4000000006c */
[----:B------:R-:W-:-:S03]  /*47b0*/  SEL R76, R76, RZ, !P3 ;  /* 0x000000ff4c4c7207 */ /* 0x000fc60005800000 */
[C---:B------:R-:W-:Y:S01]  /*47c0*/  HMMA.16816.F32.BF16 R68, R60.reuse, R24, RZ ;  /* 0x000000183c44723c */ /* 0x040fe200000418ff */
[C---:B------:R-:W-:Y:S02]  /*47d0*/  LOP3.LUT R14, R7.reuse, 0x408, RZ, 0x3c, !PT ;  /* 0x00000408070e7812 */ /* 0x040fe400078e3cff */
[C---:B------:R-:W-:Y:S02]  /*47e0*/  LOP3.LUT R15, R7.reuse, 0x410, RZ, 0x3c, !PT ;  /* 0x00000410070f7812 */ /* 0x040fe400078e3cff */
[----:B------:R-:W-:Y:S01]  /*47f0*/  LOP3.LUT R7, R7, 0x418, RZ, 0x3c, !PT ;  /* 0x0000041807077812 */ /* 0x000fe200078e3cff */
[----:B----4-:R-:W-:Y:S01]  /*4800*/  HMMA.16816.F32.BF16 R64, R60, R32, RZ ;  /* 0x000000203c40723c */ /* 0x010fe200000418ff */
[----:B------:R-:W-:-:S05]  /*4810*/  SEL R11, R77, RZ, !P3 ;  /* 0x000000ff4d0b7207 */ /* 0x000fca0005800000 */
[----:B-----5:R-:W-:Y:S01]  /*4820*/  HMMA.16816.F32.BF16 R40, R60, R28, RZ ;  /* 0x0000001c3c28723c */ /* 0x020fe200000418ff */
[----:B------:R-:W-:Y:S02]  /*4830*/  LEA R14, R14, UR4, 0x1 ;  /* 0x000000040e0e7c11 */ /* 0x000fe4000f8e08ff */
[----:B------:R-:W-:-:S03]  /*4840*/  LEA R15, R15, UR4, 0x1 ;  /* 0x000000040f0f7c11 */ /* 0x000fc6000f8e08ff */
[----:B------:R-:W-:Y:S01]  /*4850*/  HMMA.16816.F32.BF16 R60, R60, R36, RZ ;  /* 0x000000243c3c723c */ /* 0x000fe200000418ff */
[----:B------:R-:W-:Y:S02]  /*4860*/  LEA R7, R7, UR4, 0x1 ;  /* 0x0000000407077c11 */ /* 0x000fe4000f8e08ff */
[----:B------:R-:W-:-:S03]  /*4870*/  PRMT R96, R21, 0x5410, R20 ;  /* 0x0000541015607816 */ /* 0x000fc60000000014 */
[----:B------:R-:W-:Y:S01]  /*4880*/  HMMA.16816.F32.BF16 R112, R72, R22, R112 ;  /* 0x000000164870723c */ /* 0x000fe20000041870 */
[----:B------:R-:W-:Y:S01]  /*4890*/  PRMT R9, R9, 0x5410, R10 ;  /* 0x0000541009097816 */ /* 0x000fe2000000000a */
[----:B------:R-:W-:Y:S01]  /*48a0*/  LDSM.16.MT88.4 R108, [R7] ;  /* 0x00000000076c783b */ /* 0x000fe20000004200 */
[----:B------:R-:W-:-:S03]  /*48b0*/  PRMT R10, R79, 0x5410, R78 ;  /* 0x000054104f0a7816 */ /* 0x000fc6000000004e */
[----:B------:R-:W-:Y:S01]  /*48c0*/  HMMA.16816.F32.BF16 R44, R84, R22, R44 ;  /* 0x00000016542c723c */ /* 0x000fe2000004182c */
[----:B------:R-:W-:Y:S02]  /*48d0*/  PRMT R11, R11, 0x5410, R76 ;  /* 0x000054100b0b7816 */ /* 0x000fe4000000004c */
[----:B------:R2:W3:Y:S03]  /*48e0*/  LDSM.16.MT88.4 R76, [R14] ;  /* 0x000000000e4c783b */ /* 0x0004e60000004200 */
[----:B------:R-:W-:Y:S06]  /*48f0*/  HMMA.16816.F32.BF16 R20, R80, R28, RZ ;  /* 0x0000001c5014723c */ /* 0x000fec00000418ff */
[C---:B------:R-:W-:Y:S06]  /*4900*/  HMMA.16816.F32.BF16 R92, R84.reuse, R134, R92 ;  /* 0x00000086545c723c */ /* 0x040fec000004185c */
[----:B------:R-:W-:Y:S01]  /*4910*/  HMMA.16816.F32.BF16 R56, R84, R18, R56 ;  /* 0x000000125438723c */ /* 0x000fe20000041838 */
[----:B------:R4:W5:Y:S01]  /*4920*/  LDSM.16.MT88.4 R84, [R15] ;  /* 0x000000000f54783b */ /* 0x0009620000004200 */
[----:B------:R-:W-:Y:S01]  /*4930*/  PRMT R97, R103, 0x5410, R102 ;  /* 0x0000541067617816 */ /* 0x000fe20000000066 */
[----:B------:R-:W-:Y:S01]  /*4940*/  IMAD.MOV.U32 R98, RZ, RZ, RZ ;  /* 0x000000ffff627224 */ /* 0x000fe200078e00ff */
[----:B------:R-:W-:-:S02]  /*4950*/  PRMT R99, R101, 0x5410, R100 ;  /* 0x0000541065637816 */ /* 0x000fc40000000064 */
[C---:B------:R-:W-:Y:S06]  /*4960*/  HMMA.16816.F32.BF16 R68, R8.reuse, R26, R68 ;  /* 0x0000001a0844723c */ /* 0x040fec0000041844 */
[C---:B------:R-:W-:Y:S06]  /*4970*/  HMMA.16816.F32.BF16 R64, R8.reuse, R34, R64 ;  /* 0x000000220840723c */ /* 0x040fec0000041840 */
[C---:B------:R-:W-:Y:S06]  /*4980*/  HMMA.16816.F32.BF16 R40, R8.reuse, R30, R40 ;  /* 0x0000001e0828723c */ /* 0x040fec0000041828 */
[----:B------:R-:W-:Y:S01]  /*4990*/  HMMA.16816.F32.BF16 R60, R8, R38, R60 ;  /* 0x00000026083c723c */ /* 0x000fe2000004183c */
[----:B------:R-:W-:Y:S01]  /*49a0*/  FMUL R90, R90, R139 ;  /* 0x0000008b5a5a7220 */ /* 0x000fe20000400000 */
[----:B------:R-:W-:-:S04]  /*49b0*/  FMUL R91, R91, R138 ;  /* 0x0000008a5b5b7220 */ /* 0x000fc80000400000 */
[----:B------:R-:W-:Y:S01]  /*49c0*/  HMMA.16816.F32.BF16 R20, R96, R30, R20 ;  /* 0x0000001e6014723c */ /* 0x000fe20000041814 */
[----:B------:R-:W-:-:S05]  /*49d0*/  SEL R29, R154, RZ, !P3 ;  /* 0x000000ff9a1d7207 */ /* 0x000fca0005800000 */
[----:B------:R-:W-:Y:S01]  /*49e0*/  HMMA.16816.F32.BF16 R124, R72, R18, R124 ;  /* 0x00000012487c723c */ /* 0x000fe2000004187c */
[----:B------:R-:W-:Y:S02]  /*49f0*/  PRMT R30, R148, 0x5410, R5 ;  /* 0x00005410941e7816 */ /* 0x000fe40000000005 */
[----:B------:R-:W-:-:S03]  /*4a00*/  LOP3.LUT R5, R6, 0x4, RZ, 0xc0, !PT ;  /* 0x0000000406057812 */ /* 0x000fc600078ec0ff */
[C---:B------:R-:W-:Y:S01]  /*4a10*/  HMMA.16816.F32.BF16 R72, R80.reuse, R24, RZ ;  /* 0x000000185048723c */ /* 0x040fe200000418ff */
[----:B-1----:R-:W-:Y:S01]  /*4a20*/  SEL R4, R155, RZ, !P3 ;  /* 0x000000ff9b047207 */ /* 0x002fe20005800000 */
[----:B------:R-:W-:Y:S01]  /*4a30*/  IMAD R19, R150, 0x2, R5 ;  /* 0x0000000296137824 */ /* 0x000fe200078e0205 */
[----:B------:R-:W-:Y:S02]  /*4a40*/  F2FP.BF16.F32.PACK_AB R90, R91, R90 ;  /* 0x0000005a5b5a723e */ /* 0x000fe400000010ff */
[----:B------:R-:W-:Y:S01]  /*4a50*/  SEL R31, R147, RZ, !P3 ;  /* 0x000000ff931f7207 */ /* 0x000fe20005800000 */
[C---:B------:R-:W-:Y:S01]  /*4a60*/  HMMA.16816.F32.BF16 R8, R80.reuse, R32, RZ ;  /* 0x000000205008723c */ /* 0x040fe200000418ff */
[----:B------:R-:W-:Y:S01]  /*4a70*/  SEL R88, R88, RZ, !P3 ;  /* 0x000000ff58587207 */ /* 0x000fe20005800000 */
[----:B--2---:R-:W-:Y:S01]  /*4a80*/  IMAD.SHL.U32 R14, R152, 0x8, RZ ;  /* 0x00000008980e7824 */ /* 0x004fe200078e00ff */
[--C-:B------:R-:W-:Y:S01]  /*4a90*/  PRMT R29, R29, 0x5410, R4.reuse ;  /* 0x000054101d1d7816 */ /* 0x100fe20000000004 */
[----:B------:R-:W-:Y:S01]  /*4aa0*/  IMAD.SHL.U32 R151, R151, 0x8, RZ ;  /* 0x0000000897977824 */ /* 0x000fe200078e00ff */
[----:B------:R-:W-:Y:S01]  /*4ab0*/  PRMT R4, R90, 0x7610, R4 ;  /* 0x000076105a047816 */ /* 0x000fe20000000004 */
[----:B------:R-:W-:Y:S01]  /*4ac0*/  HMMA.16816.F32.BF16 R80, R80, R36, RZ ;  /* 0x000000245050723c */ /* 0x000fe200000418ff */
[----:B------:R-:W-:Y:S01]  /*4ad0*/  IMAD.U32 R19, R19, 0x8, R12 ;  /* 0x0000000813137824 */ /* 0x000fe200078e000c */
[----:B------:R-:W-:-:S02]  /*4ae0*/  PRMT R28, R157, 0x5410, R156 ;  /* 0x000054109d1c7816 */ /* 0x000fc4000000009c */
[----:B------:R-:W-:Y:S02]  /*4af0*/  PRMT R31, R31, 0x5410, R88 ;  /* 0x000054101f1f7816 */ /* 0x000fe40000000058 */
[----:B----4-:R-:W-:Y:S02]  /*4b00*/  SEL R15, R4, RZ, !P2 ;  /* 0x000000ff040f7207 */ /* 0x010fe40005000000 */
[----:B------:R-:W-:Y:S02]  /*4b10*/  LOP3.LUT R18, R14, 0x138, R149, 0xf8, !PT ;  /* 0x000001380e127812 */ /* 0x000fe400078ef895 */
[----:B------:R-:W-:Y:S02]  /*4b20*/  ISETP.GE.U32.AND P2, PT, R136, R131, PT ;  /* 0x000000838800720c */ /* 0x000fe40003f46070 */
[----:B------:R-:W-:Y:S01]  /*4b30*/  IADD3 R14, R151, R19, R14 ;  /* 0x00000013970e7210 */ /* 0x000fe20007ffe00e */
[----:B------:R-:W-:Y:S01]  /*4b40*/  FMUL R94, R94, R137 ;  /* 0x000000895e5e7220 */ /* 0x000fe20000400000 */
[----:B------:R-:W-:Y:S01]  /*4b50*/  PRMT R19, R90, 0x7632, R19 ;  /* 0x000076325a137816 */ /* 0x000fe20000000013 */
[----:B------:R-:W-:Y:S01]  /*4b60*/  FMUL R95, R95, R130 ;  /* 0x000000825f5f7220 */ /* 0x000fe20000400000 */
[----:B---3--:R-:W-:Y:S02]  /*4b70*/  HMMA.16816.F32.BF16 R68, R28, R76, R68 ;  /* 0x0000004c1c44723c */ /* 0x008fe40000041844 */
[----:B------:R-:W-:-:S04]  /*4b80*/  SEL R19, R19, RZ, !P4 ;  /* 0x000000ff13137207 */ /* 0x000fc80006000000 */
[----:B-----5:R-:W-:Y:S01]  /*4b90*/  HMMA.16816.F32.BF16 R64, R28, R84, R64 ;  /* 0x000000541c40723c */ /* 0x020fe20000041840 */
[----:B------:R-:W-:-:S05]  /*4ba0*/  F2FP.BF16.F32.PACK_AB R94, R95, R94 ;  /* 0x0000005e5f5e723e */ /* 0x000fca00000010ff */
[C---:B------:R-:W-:Y:S06]  /*4bb0*/  HMMA.16816.F32.BF16 R40, R28.reuse, R104, R40 ;  /* 0x000000681c28723c */ /* 0x040fec0000041828 */
[----:B------:R-:W-:Y:S07]  /*4bc0*/  HMMA.16816.F32.BF16 R60, R28, R108, R60 ;  /* 0x0000006c1c3c723c */ /* 0x000fee000004183c */
[----:B------:R-:W-:-:S02]  /*4bd0*/  SEL R29, R15, RZ, P2 ;  /* 0x000000ff0f1d7207 */ /* 0x000fc40001000000 */
[----:B------:R-:W-:Y:S02]  /*4be0*/  ISETP.GE.U32.AND P2, PT, R136, R89, PT ;  /* 0x000000598800720c */ /* 0x000fe40003f46070 */
[C-C-:B------:R-:W-:Y:S02]  /*4bf0*/  LOP3.LUT R15, R153.reuse, 0x38, R12.reuse, 0xfe, !PT ;  /* 0x00000038990f7812 */ /* 0x140fe400078efe0c */
[----:B------:R-:W-:Y:S01]  /*4c00*/  LOP3.LUT R153, R153, 0x39, R12, 0xfe, !PT ;  /* 0x0000003999997812 */ /* 0x000fe200078efe0c */
[----:B------:R-:W-:Y:S01]  /*4c10*/  HMMA.16816.F32.BF16 R72, R96, R26, R72 ;  /* 0x0000001a6048723c */ /* 0x000fe20000041848 */
[----:B------:R-:W-:Y:S01]  /*4c20*/  SEL R30, R19, RZ, P2 ;  /* 0x000000ff131e7207 */ /* 0x000fe20001000000 */
[----:B------:R-:W-:Y:S01]  /*4c30*/  IMAD.MOV.U32 R102, RZ, RZ, RZ ;  /* 0x000000ffff667224 */ /* 0x000fe200078e00ff */
[----:B------:R-:W-:-:S03]  /*4c40*/  ISETP.GE.AND P4, PT, R15, R2, PT ;  /* 0x000000020f00720c */ /* 0x000fc60003f86270 */
[----:B------:R-:W-:Y:S01]  /*4c50*/  IMAD.MOV.U32 R100, RZ, RZ, R96 ;  /* 0x000000ffff647224 */ /* 0x000fe200078e0060 */
[----:B------:R-:W-:Y:S01]  /*4c60*/  ISETP.GE.AND P2, PT, R153, R2, PT ;  /* 0x000000029900720c */ /* 0x000fe20003f46270 */
[----:B------:R-:W-:Y:S01]  /*4c70*/  IMAD.MOV.U32 R101, RZ, RZ, R97 ;  /* 0x000000ffff657224 */ /* 0x000fe200078e0061 */
[C---:B------:R-:W-:Y:S01]  /*4c80*/  PRMT R2, R94.reuse, 0x7610, R2 ;  /* 0x000076105e027816 */ /* 0x040fe20000000002 */
[----:B------:R-:W-:Y:S01]  /*4c90*/  IMAD.MOV.U32 R103, RZ, RZ, R99 ;  /* 0x000000ffff677224 */ /* 0x000fe200078e0063 */
[----:B------:R-:W-:Y:S01]  /*4ca0*/  PRMT R28, R94, 0x7632, R28 ;  /* 0x000076325e1c7816 */ /* 0x000fe2000000001c */
[----:B------:R-:W-:Y:S01]  /*4cb0*/  IMAD.MOV.U32 R26, RZ, RZ, RZ ;  /* 0x000000ffff1a7224 */ /* 0x000fe200078e00ff */
[C---:B------:R-:W-:Y:S01]  /*4cc0*/  LOP3.LUT R15, R12.reuse, 0x38, RZ, 0xfc, !PT ;  /* 0x000000380c0f7812 */ /* 0x040fe200078efcff */
[----:B------:R-:W-:Y:S01]  /*4cd0*/  IMAD.MOV.U32 R24, RZ, RZ, R96 ;  /* 0x000000ffff187224 */ /* 0x000fe200078e0060 */
[----:B------:R-:W-:Y:S01]  /*4ce0*/  LOP3.LUT R19, R12, 0x39, RZ, 0xfc, !PT ;  /* 0x000000390c137812 */ /* 0x000fe200078efcff */
[----:B------:R-:W-:-:S02]  /*4cf0*/  IMAD.MOV.U32 R25, RZ, RZ, R97 ;  /* 0x000000ffff197224 */ /* 0x000fc400078e0061 */
[----:B------:R-:W-:Y:S01]  /*4d00*/  IMAD.MOV.U32 R27, RZ, RZ, R99 ;  /* 0x000000ffff1b7224 */ /* 0x000fe200078e0063 */
[----:B------:R-:W-:Y:S02]  /*4d10*/  SEL R2, R2, RZ, !P4 ;  /* 0x000000ff02027207 */ /* 0x000fe40006000000 */
[----:B------:R-:W-:Y:S02]  /*4d20*/  SEL R12, R28, RZ, !P2 ;  /* 0x000000ff1c0c7207 */ /* 0x000fe40005000000 */
[C---:B------:R-:W-:Y:S02]  /*4d30*/  ISETP.GE.U32.AND P4, PT, R136.reuse, R15, PT ;  /* 0x0000000f8800720c */ /* 0x040fe40003f86070 */
[----:B------:R-:W-:Y:S01]  /*4d40*/  ISETP.GE.U32.AND P2, PT, R136, R19, PT ;  /* 0x000000138800720c */ /* 0x000fe20003f46070 */
[----:B------:R-:W-:Y:S01]  /*4d50*/  HMMA.16816.F32.BF16 R8, R100, R34, R8 ;  /* 0x000000226408723c */ /* 0x000fe20000041808 */
[----:B------:R-:W-:Y:S02]  /*4d60*/  SEL R2, R2, RZ, P4 ;  /* 0x000000ff02027207 */ /* 0x000fe40002000000 */
[----:B------:R-:W-:-:S03]  /*4d70*/  SEL R12, R12, RZ, P2 ;  /* 0x000000ff0c0c7207 */ /* 0x000fc60001000000 */
[----:B------:R-:W-:Y:S01]  /*4d80*/  HMMA.16816.F32.BF16 R24, R24, R38, R80 ;  /* 0x000000261818723c */ /* 0x000fe20000041850 */
[----:B------:R-:W-:Y:S02]  /*4d90*/  PRMT R28, R3, 0x5410, R0 ;  /* 0x00005410031c7816 */ /* 0x000fe40000000000 */
[----:B------:R-:W-:Y:S02]  /*4da0*/  SEL R2, R2, RZ, !P3 ;  /* 0x000000ff02027207 */ /* 0x000fe40005800000 */
[----:B------:R-:W-:Y:S02]  /*4db0*/  SEL R31, R12, RZ, !P3 ;  /* 0x000000ff0c1f7207 */ /* 0x000fe40005800000 */
[----:B------:R-:W-:Y:S02]  /*4dc0*/  LOP3.LUT R0, R14, 0x100, RZ, 0x3c, !PT ;  /* 0x000001000e007812 */ /* 0x000fe400078e3cff */
[----:B------:R-:W-:Y:S02]  /*4dd0*/  PRMT R31, R2, 0x5410, R31 ;  /* 0x00005410021f7816 */ /* 0x000fe4000000001f */
[----:B------:R-:W-:-:S02]  /*4de0*/  LOP3.LUT R12, R14, 0x108, RZ, 0x3c, !PT ;  /* 0x000001080e0c7812 */ /* 0x000fc400078e3cff */
[----:B------:R-:W-:Y:S02]  /*4df0*/  SHF.R.U32.HI R2, RZ, 0x1, R0 ;  /* 0x00000001ff027819 */ /* 0x000fe40000011600 */
[----:B------:R-:W-:Y:S02]  /*4e00*/  SHF.R.U32.HI R3, RZ, 0x1, R12 ;  /* 0x00000001ff037819 */ /* 0x000fe4000001160c */
[----:B------:R-:W-:Y:S02]  /*4e10*/  LOP3.LUT R2, R2, 0x7ffffff0, RZ, 0xc0, !PT ;  /* 0x7ffffff002027812 */ /* 0x000fe400078ec0ff */
[----:B------:R-:W-:Y:S02]  /*4e20*/  CS2R R32, SRZ ;  /* 0x0000000000207805 */ /* 0x000fe4000001ff00 */
[----:B------:R-:W-:Y:S02]  /*4e30*/  SEL R29, R29, RZ, !P3 ;  /* 0x000000ff1d1d7207 */ /* 0x000fe40005800000 */
[----:B------:R-:W-:-:S02]  /*4e40*/  CS2R R34, SRZ ;  /* 0x0000000000227805 */ /* 0x000fc4000001ff00 */
[----:B------:R-:W-:Y:S01]  /*4e50*/  SEL R30, R30, RZ, !P3 ;  /* 0x000000ff1e1e7207 */ /* 0x000fe20005800000 */
[----:B------:R-:W-:Y:S01]  /*4e60*/  FMUL R132, R132, 1.4426950216293334961 ;  /* 0x3fb8aa3b84847820 */ /* 0x000fe20000400000 */
[----:B------:R-:W-:Y:S01]  /*4e70*/  LOP3.LUT R15, R3, 0x7ffffff0, RZ, 0xc0, !PT ;  /* 0x7ffffff0030f7812 */ /* 0x000fe200078ec0ff */
[----:B------:R-:W-:Y:S01]  /*4e80*/  VIADD R3, R2, UR4 ;  /* 0x0000000402037c36 */ /* 0x000fe20008000000 */
[----:B------:R-:W-:Y:S02]  /*4e90*/  PRMT R29, R29, 0x5410, R30 ;  /* 0x000054101d1d7816 */ /* 0x000fe4000000001e */
[----:B------:R-:W-:Y:S01]  /*4ea0*/  FSETP.GEU.AND P4, PT, R132, -126, PT ;  /* 0xc2fc00008400780b */ /* 0x000fe20003f8e000 */
[----:B------:R-:W-:Y:S01]  /*4eb0*/  HMMA.16816.F32.BF16 R8, R32, R84, R8 ;  /* 0x000000542008723c */ /* 0x000fe20000041808 */
[----:B------:R-:W-:Y:S01]  /*4ec0*/  IMAD R0, R0, 0x2, R3 ;  /* 0x0000000200007824 */ /* 0x000fe200078e0203 */
[----:B------:R-:W-:-:S04]  /*4ed0*/  SHF.R.U32.HI R3, RZ, 0x1, R14 ;  /* 0x00000001ff037819 */ /* 0x000fc8000001160e */
[----:B------:R-:W-:Y:S01]  /*4ee0*/  HMMA.16816.F32.BF16 R24, R32, R108, R24 ;  /* 0x0000006c2018723c */ /* 0x000fe20000041818 */
[----:B------:R-:W-:Y:S01]  /*4ef0*/  VIADD R15, R15, UR4 ;  /* 0x000000040f0f7c36 */ /* 0x000fe20008000000 */
[----:B------:R-:W-:-:S05]  /*4f00*/  LOP3.LUT R3, R3, 0x3ffffff0, RZ, 0xc0, !PT ;  /* 0x3ffffff003037812 */ /* 0x000fca00078ec0ff */
[----:B------:R-:W-:Y:S02]  /*4f10*/  IMAD.MOV.U32 R32, RZ, RZ, R28 ;  /* 0x000000ffff207224 */ /* 0x000fe400078e001c */
[----:B------:R-:W-:Y:S02]  /*4f20*/  IMAD.MOV.U32 R33, RZ, RZ, R29 ;  /* 0x000000ffff217224 */ /* 0x000fe400078e001d */
[----:B------:R-:W-:Y:S02]  /*4f30*/  IMAD.MOV.U32 R35, RZ, RZ, R31 ;  /* 0x000000ffff237224 */ /* 0x000fe400078e001f */
[----:B------:R-:W-:Y:S01]  /*4f40*/  FMUL R17, R17, 1.4426950216293334961 ;  /* 0x3fb8aa3b11117820 */ /* 0x000fe20000400000 */
[----:B------:R-:W-:Y:S01]  /*4f50*/  FMUL R16, R16, 1.4426950216293334961 ;  /* 0x3fb8aa3b10107820 */ /* 0x000fe20000400000 */
[----:B------:R-:W-:Y:S01]  /*4f60*/  LOP3.LUT R18, R18, R151, RZ, 0xfc, !PT ;  /* 0x0000009712127212 */ /* 0x000fe200078efcff */
[----:B------:R-:W-:Y:S01]  /*4f70*/  IMAD R2, R12, 0x2, R15 ;  /* 0x000000020c027824 */ /* 0x000fe200078e020f */
[C---:B------:R-:W-:Y:S01]  /*4f80*/  LOP3.LUT R12, R14.reuse, 0x8, RZ, 0x3c, !PT ;  /* 0x000000080e0c7812 */ /* 0x040fe200078e3cff */
[----:B------:R-:W-:Y:S01]  /*4f90*/  HMMA.16816.F32.BF16 R68, R32, R78, R68 ;  /* 0x0000004e2044723c */ /* 0x000fe20000041844 */
[----:B------:R-:W-:Y:S01]  /*4fa0*/  VIADD R3, R3, UR4 ;  /* 0x0000000403037c36 */ /* 0x000fe20008000000 */
[----:B------:R-:W-:Y:S01]  /*4fb0*/  LOP3.LUT R38, R14, 0x110, RZ, 0x3c, !PT ;  /* 0x000001100e267812 */ /* 0x000fe200078e3cff */
[----:B------:R-:W-:-:S04]  /*4fc0*/  @!P4 FMUL R132, R132, 0.5 ;  /* 0x3f0000008484c820 */ /* 0x000fc80000400000 */
[C---:B------:R-:W-:Y:S02]  /*4fd0*/  LOP3.LUT R32, R14.reuse, 0x10, RZ, 0x3c, !PT ;  /* 0x000000100e207812 */ /* 0x040fe400078e3cff */
[----:B------:R-:W-:Y:S02]  /*4fe0*/  LOP3.LUT R34, R14, 0x18, RZ, 0x3c, !PT ;  /* 0x000000180e227812 */ /* 0x000fe400078e3cff */
[----:B------:R-:W-:Y:S01]  /*4ff0*/  FSETP.GEU.AND P3, PT, R17, -126, PT ;  /* 0xc2fc00001100780b */ /* 0x000fe20003f6e000 */
[--C-:B------:R-:W-:Y:S01]  /*5000*/  IMAD R35, R32, 0x2, R3.reuse ;  /* 0x0000000220237824 */ /* 0x100fe200078e0203 */
[----:B------:R-:W-:Y:S02]  /*5010*/  LOP3.LUT R19, R18, 0x200, RZ, 0xfc, !PT ;  /* 0x0000020012137812 */ /* 0x000fe400078efcff */
[----:B------:R-:W-:Y:S01]  /*5020*/  FSETP.GEU.AND P2, PT, R16, -126, PT ;  /* 0xc2fc00001000780b */ /* 0x000fe20003f4e000 */
[--C-:B------:R-:W-:Y:S02]  /*5030*/  IMAD R33, R12, 0x2, R3.reuse ;  /* 0x000000020c217824 */ /* 0x100fe400078e0203 */
[----:B------:R-:W-:-:S02]  /*5040*/  IMAD R34, R34, 0x2, R3 ;  /* 0x0000000222227824 */ /* 0x000fc400078e0203 */
[----:B------:R-:W-:Y:S01]  /*5050*/  IMAD R32, R14, 0x2, R3 ;  /* 0x000000020e207824 */ /* 0x000fe200078e0203 */
[----:B------:R-:W-:Y:S02]  /*5060*/  SHF.R.U32.HI R3, RZ, 0x1, R38 ;  /* 0x00000001ff037819 */ /* 0x000fe40000011626 */
[----:B------:R-:W-:Y:S02]  /*5070*/  CS2R R4, SRZ ;  /* 0x0000000000047805 */ /* 0x000fe4000001ff00 */
[----:B------:R-:W-:Y:S02]  /*5080*/  CS2R R6, SRZ ;  /* 0x0000000000067805 */ /* 0x000fe4000001ff00 */
[----:B------:R-:W-:Y:S01]  /*5090*/  SHF.R.U32.HI R15, RZ, 0x1, R18 ;  /* 0x00000001ff0f7819 */ /* 0x000fe20000011612 */
[----:B------:R-:W1:Y:S01]  /*50a0*/  MUFU.EX2 R132, R132 ;  /* 0x0000008400847308 */ /* 0x000e620000000800 */
[----:B------:R-:W-:Y:S02]  /*50b0*/  SHF.R.U32.HI R19, RZ, 0x1, R19 ;  /* 0x00000001ff137819 */ /* 0x000fe40000011613 */
[----:B------:R-:W-:-:S02]  /*50c0*/  LOP3.LUT R3, R3, 0x7ffffff0, RZ, 0xc0, !PT ;  /* 0x7ffffff003037812 */ /* 0x000fc400078ec0ff */
[----:B------:R-:W-:Y:S02]  /*50d0*/  LOP3.LUT R15, R15, 0xf0, RZ, 0xc0, !PT ;  /* 0x000000f00f0f7812 */ /* 0x000fe400078ec0ff */
[----:B------:R-:W-:Y:S01]  /*50e0*/  LOP3.LUT R19, R19, 0x1f0, RZ, 0xc0, !PT ;  /* 0x000001f013137812 */ /* 0x000fe200078ec0ff */
[----:B------:R-:W-:Y:S01]  /*50f0*/  HMMA.16816.F32.BF16 R4, R4, R104, R20 ;  /* 0x000000680404723c */ /* 0x000fe20000041814 */
[----:B------:R-:W-:Y:S02]  /*5100*/  VIADD R3, R3, UR4 ;  /* 0x0000000403037c36 */ /* 0x000fe40008000000 */
[----:B------:R-:W-:Y:S01]  /*5110*/  @!P3 FMUL R17, R17, 0.5 ;  /* 0x3f0000001111b820 */ /* 0x000fe20000400000 */
[----:B------:R-:W-:Y:S02]  /*5120*/  VIADD R15, R15, UR4 ;  /* 0x000000040f0f7c36 */ /* 0x000fe40008000000 */
[----:B------:R-:W-:Y:S01]  /*5130*/  @!P2 FMUL R16, R16, 0.5 ;  /* 0x3f0000001010a820 */ /* 0x000fe20000400000 */
[----:B------:R-:W-:Y:S01]  /*5140*/  VIADD R19, R19, UR4 ;  /* 0x0000000413137c36 */ /* 0x000fe20008000000 */
[----:B------:R-:W-:-:S02]  /*5150*/  CS2R R20, SRZ ;  /* 0x0000000000147805 */ /* 0x000fc4000001ff00 */
[----:B------:R-:W-:Y:S01]  /*5160*/  CS2R R22, SRZ ;  /* 0x0000000000167805 */ /* 0x000fe2000001ff00 */
[----:B------:R-:W-:Y:S01]  /*5170*/  IMAD R38, R38, 0x2, R3 ;  /* 0x0000000226267824 */ /* 0x000fe200078e0203 */
[----:B------:R-:W-:Y:S01]  /*5180*/  LOP3.LUT R14, R14, 0x118, RZ, 0x3c, !PT ;  /* 0x000001180e0e7812 */ /* 0x000fe200078e3cff */
[C---:B------:R-:W-:Y:S02]  /*5190*/  IMAD R36, R18.reuse, 0x2, R15 ;  /* 0x0000000212247824 */ /* 0x040fe400078e020f */
[----:B------:R-:W-:Y:S02]  /*51a0*/  IMAD R3, R18, 0x2, R19 ;  /* 0x0000000212037824 */ /* 0x000fe400078e0213 */
[----:B------:R-:W-:Y:S01]  /*51b0*/  FMUL R18, R13, 1.4426950216293334961 ;  /* 0x3fb8aa3b0d127820 */ /* 0x000fe20000400000 */
[----:B------:R-:W-:Y:S01]  /*51c0*/  HMMA.16816.F32.BF16 R20, R20, R76, R72 ;  /* 0x0000004c1414723c */ /* 0x000fe20000041848 */
[----:B------:R-:W2:Y:S01]  /*51d0*/  MUFU.EX2 R17, R17 ;  /* 0x0000001100117308 */ /* 0x000ea20000000800 */
[----:B------:R-:W-:Y:S01]  /*51e0*/  SHF.R.U32.HI R12, RZ, 0x1, R14 ;  /* 0x00000001ff0c7819 */ /* 0x000fe2000001160e */
[----:B-1----:R-:W-:Y:S01]  /*51f0*/  @!P4 FMUL R132, R132, R132 ;  /* 0x000000848484c220 */ /* 0x002fe20000400000 */
[----:B------:R-:W-:-:S05]  /*5200*/  FSETP.GEU.AND P4, PT, R18, -126, PT ;  /* 0xc2fc00001200780b */ /* 0x000fca0003f8e000 */
[----:B------:R-:W1:Y:S01]  /*5210*/  MUFU.EX2 R16, R16 ;  /* 0x0000001000107308 */ /* 0x000e620000000800 */
[----:B------:R-:W-:Y:S01]  /*5220*/  LOP3.LUT R12, R12, 0x7ffffff0, RZ, 0xc0, !PT ;  /* 0x7ffffff00c0c7812 */ /* 0x000fe200078ec0ff */
[----:B------:R-:W-:-:S04]  /*5230*/  IMAD.MOV.U32 R30, RZ, RZ, RZ ;  /* 0x000000ffff1e7224 */ /* 0x000fc800078e00ff */
[----:B------:R-:W-:Y:S01]  /*5240*/  VIADD R37, R12, UR4 ;  /* 0x000000040c257c36 */ /* 0x000fe20008000000 */
[----:B------:R-:W-:Y:S01]  /*5250*/  CS2R R12, SRZ ;  /* 0x00000000000c7805 */ /* 0x000fe2000001ff00 */
[----:B------:R-:W-:Y:S01]  /*5260*/  @!P4 FMUL R18, R18, 0.5 ;  /* 0x3f0000001212c820 */ /* 0x000fe20000400000 */
[----:B--2---:R-:W-:Y:S01]  /*5270*/  @!P3 FMUL R17, R17, R17 ;  /* 0x000000111111b220 */ /* 0x004fe20000400000 */
[----:B------:R-:W-:Y:S01]  /*5280*/  IMAD R37, R14, 0x2, R37 ;  /* 0x000000020e257824 */ /* 0x000fe200078e0225 */
[----:B------:R-:W-:Y:S01]  /*5290*/  CS2R R14, SRZ ;  /* 0x00000000000e7805 */ /* 0x000fe2000001ff00 */
[----:B------:R-:W-:Y:S01]  /*52a0*/  HMMA.16816.F32.BF16 R40, R28, R106, R40 ;  /* 0x0000006a1c28723c */ /* 0x000fe20000041828 */
[----:B------:R-:W-:Y:S01]  /*52b0*/  FMUL R115, R115, R17 ;  /* 0x0000001173737220 */ /* 0x000fe20000400000 */
[----:B-1----:R-:W-:-:S04]  /*52c0*/  @!P2 FMUL R16, R16, R16 ;  /* 0x000000101010a220 */ /* 0x002fc80000400000 */
[C---:B------:R-:W-:Y:S01]  /*52d0*/  HMMA.16816.F32.BF16 R64, R28.reuse, R86, R64 ;  /* 0x000000561c40723c */ /* 0x040fe20000041840 */
[-C--:B------:R-:W-:Y:S01]  /*52e0*/  FMUL R114, R114, R17.reuse ;  /* 0x0000001172727220 */ /* 0x080fe20000400000 */
[-C--:B------:R-:W-:Y:S01]  /*52f0*/  FMUL R119, R119, R17.reuse ;  /* 0x0000001177777220 */ /* 0x080fe20000400000 */
[-C--:B------:R-:W-:Y:S01]  /*5300*/  FMUL R118, R118, R17.reuse ;  /* 0x0000001176767220 */ /* 0x080fe20000400000 */
[-C--:B------:R-:W-:Y:S01]  /*5310*/  FMUL R123, R123, R17.reuse ;  /* 0x000000117b7b7220 */ /* 0x080fe20000400000 */
[-C--:B------:R-:W-:Y:S01]  /*5320*/  FMUL R122, R122, R17.reuse ;  /* 0x000000117a7a7220 */ /* 0x080fe20000400000 */
[----:B------:R-:W-:Y:S01]  /*5330*/  HMMA.16816.F32.BF16 R60, R28, R110, R60 ;  /* 0x0000006e1c3c723c */ /* 0x000fe2000004183c */
[----:B------:R1:W2:Y:S01]  /*5340*/  MUFU.EX2 R28, R18 ;  /* 0x00000012001c7308 */ /* 0x0002a20000000800 */
[-C--:B------:R-:W-:Y:S01]  /*5350*/  FMUL R127, R127, R17.reuse ;  /* 0x000000117f7f7220 */ /* 0x080fe20000400000 */
[----:B------:R-:W-:Y:S01]  /*5360*/  FMUL R126, R126, R17 ;  /* 0x000000117e7e7220 */ /* 0x000fe20000400000 */
[-C--:B------:R-:W-:Y:S01]  /*5370*/  FMUL R45, R45, R16.reuse ;  /* 0x000000102d2d7220 */ /* 0x080fe20000400000 */
[-C--:B------:R-:W-:Y:S01]  /*5380*/  FMUL R44, R44, R16.reuse ;  /* 0x000000102c2c7220 */ /* 0x080fe20000400000 */
[-C--:B------:R-:W-:Y:S01]  /*5390*/  FMUL R49, R49, R16.reuse ;  /* 0x0000001031317220 */ /* 0x080fe20000400000 */
[-C--:B------:R-:W-:Y:S01]  /*53a0*/  FMUL R48, R48, R16.reuse ;  /* 0x0000001030307220 */ /* 0x080fe20000400000 */
[-C--:B------:R-:W-:Y:S01]  /*53b0*/  FMUL R53, R53, R16.reuse ;  /* 0x0000001035357220 */ /* 0x080fe20000400000 */
[-C--:B------:R-:W-:Y:S01]  /*53c0*/  FMUL R52, R52, R16.reuse ;  /* 0x0000001034347220 */ /* 0x080fe20000400000 */
[-C--:B------:R-:W-:Y:S01]  /*53d0*/  FMUL R57, R57, R16.reuse ;  /* 0x0000001039397220 */ /* 0x080fe20000400000 */
[----:B------:R-:W-:Y:S01]  /*53e0*/  FMUL R56, R56, R16 ;  /* 0x0000001038387220 */ /* 0x000fe20000400000 */
[----:B------:R-:W-:-:S02]  /*53f0*/  CS2R R16, SRZ ;  /* 0x0000000000107805 */ /* 0x000fc4000001ff00 */
[----:B-1----:R-:W-:Y:S01]  /*5400*/  CS2R R18, SRZ ;  /* 0x0000000000127805 */ /* 0x002fe2000001ff00 */
[----:B------:R-:W-:Y:S01]  /*5410*/  HMMA.16816.F32.BF16 R4, R12, R106, R4 ;  /* 0x0000006a0c04723c */ /* 0x000fe20000041804 */
[----:B------:R-:W-:-:S05]  /*5420*/  ULDC UR4, c[0x0][0x240] ;  /* 0x0000900000047ab9 */ /* 0x000fca0000000800 */
[C---:B------:R-:W-:Y:S06]  /*5430*/  HMMA.16816.F32.BF16 R20, R12.reuse, R78, R20 ;  /* 0x0000004e0c14723c */ /* 0x040fec0000041814 */
[----:B------:R-:W-:Y:S06]  /*5440*/  HMMA.16816.F32.BF16 R8, R12, R86, R8 ;  /* 0x000000560c08723c */ /* 0x000fec0000041808 */
[----:B------:R-:W-:Y:S01]  /*5450*/  HMMA.16816.F32.BF16 R16, R16, R110, R24 ;  /* 0x0000006e1010723c */ /* 0x000fe20000041818 */
[----:B------:R-:W-:Y:S01]  /*5460*/  FMUL R12, R41, UR4 ;  /* 0x00000004290c7c20 */ /* 0x000fe20008400000 */
[----:B--2---:R-:W-:Y:S01]  /*5470*/  @!P4 FMUL R28, R28, R28 ;  /* 0x0000001c1c1cc220 */ /* 0x004fe20000400000 */
[----:B------:R-:W-:Y:S01]  /*5480*/  FMUL R13, R40, UR4 ;  /* 0x00000004280d7c20 */ /* 0x000fe20008400000 */
[----:B------:R-:W-:Y:S01]  /*5490*/  FMUL R14, R43, UR4 ;  /* 0x000000042b0e7c20 */ /* 0x000fe20008400000 */
[----:B------:R-:W-:Y:S01]  /*54a0*/  FFMA R45, R45, UR4, R12 ;  /* 0x000000042d2d7c23 */ /* 0x000fe2000800000c */
[-C--:B------:R-:W-:Y:S01]  /*54b0*/  FMUL R47, R47, R28.reuse ;  /* 0x0000001c2f2f7220 */ /* 0x080fe20000400000 */
[----:B------:R-:W-:Y:S01]  /*54c0*/  FMUL R46, R46, R28 ;  /* 0x0000001c2e2e7220 */ /* 0x000fe20000400000 */
[----:B------:R-:W-:Y:S01]  /*54d0*/  FMUL R15, R42, UR4 ;  /* 0x000000042a0f7c20 */ /* 0x000fe20008400000 */
[----:B------:R-:W-:Y:S01]  /*54e0*/  FFMA R44, R44, UR4, R13 ;  /* 0x000000042c2c7c23 */ /* 0x000fe2000800000d */
[----:B------:R-:W-:Y:S01]  /*54f0*/  FMUL R12, R5, UR4 ;  /* 0x00000004050c7c20 */ /* 0x000fe20008400000 */
[----:B------:R-:W-:Y:S01]  /*5500*/  FMUL R5, R4, UR4 ;  /* 0x0000000404057c20 */ /* 0x000fe20008400000 */
[----:B------:R-:W-:Y:S01]  /*5510*/  FMUL R13, R20, UR4 ;  /* 0x00000004140d7c20 */ /* 0x000fe20008400000 */
[-C--:B------:R-:W-:Y:S01]  /*5520*/  FMUL R113, R113, R132.reuse ;  /* 0x0000008471717220 */ /* 0x080fe20000400000 */
[----:B------:R-:W-:Y:S01]  /*5530*/  FMUL R112, R112, R132 ;  /* 0x0000008470707220 */ /* 0x000fe20000400000 */
[----:B------:R-:W-:Y:S01]  /*5540*/  FMUL R4, R7, UR4 ;  /* 0x0000000407047c20 */ /* 0x000fe20008400000 */
[----:B------:R-:W-:-:S02]  /*5550*/  FMUL R7, R6, UR4 ;  /* 0x0000000406077c20 */ /* 0x000fc40008400000 */
[----:B------:R-:W-:Y:S01]  /*5560*/  FMUL R20, R9, UR4 ;  /* 0x0000000409147c20 */ /* 0x000fe20008400000 */
[----:B------:R-:W-:Y:S01]  /*5570*/  FMUL R9, R8, UR4 ;  /* 0x0000000408097c20 */ /* 0x000fe20008400000 */
[-C--:B------:R-:W-:Y:S01]  /*5580*/  FMUL R117, R117, R132.reuse ;  /* 0x0000008475757220 */ /* 0x080fe20000400000 */
[-C--:B------:R-:W-:Y:S01]  /*5590*/  FMUL R116, R116, R132.reuse ;  /* 0x0000008474747220 */ /* 0x080fe20000400000 */
[----:B------:R-:W-:Y:S01]  /*55a0*/  FFMA R46, R46, UR4, R15 ;  /* 0x000000042e2e7c23 */ /* 0x000fe2000800000f */
[----:B------:R-:W-:Y:S01]  /*55b0*/  FFMA R47, R47, UR4, R14 ;  /* 0x000000042f2f7c23 */ /* 0x000fe2000800000e */
[----:B------:R-:W-:Y:S01]  /*55c0*/  FMUL R6, R21, UR4 ;  /* 0x0000000415067c20 */ /* 0x000fe20008400000 */
[----:B------:R-:W-:Y:S01]  /*55d0*/  FMUL R8, R11, UR4 ;  /* 0x000000040b087c20 */ /* 0x000fe20008400000 */
[----:B------:R-:W-:Y:S01]  /*55e0*/  FMUL R14, R23, UR4 ;  /* 0x00000004170e7c20 */ /* 0x000fe20008400000 */
[----:B------:R-:W-:Y:S01]  /*55f0*/  FMUL R15, R22, UR4 ;  /* 0x00000004160f7c20 */ /* 0x000fe20008400000 */
[----:B------:R-:W-:Y:S01]  /*5600*/  FMUL R11, R10, UR4 ;  /* 0x000000040a0b7c20 */ /* 0x000fe20008400000 */
[-C--:B------:R-:W-:Y:S01]  /*5610*/  FMUL R121, R121, R132.reuse ;  /* 0x0000008479797220 */ /* 0x080fe20000400000 */
[-C--:B------:R-:W-:Y:S01]  /*5620*/  FMUL R120, R120, R132.reuse ;  /* 0x0000008478787220 */ /* 0x080fe20000400000 */
[----:B------:R-:W-:Y:S01]  /*5630*/  FMUL R10, R17, UR4 ;  /* 0x00000004110a7c20 */ /* 0x000fe20008400000 */
[----:B------:R-:W-:Y:S01]  /*5640*/  FFMA R5, R112, UR4, R5 ;  /* 0x0000000470057c23 */ /* 0x000fe20008000005 */
[----:B------:R-:W-:Y:S01]  /*5650*/  FFMA R12, R113, UR4, R12 ;  /* 0x00000004710c7c23 */ /* 0x000fe2000800000c */
[----:B------:R-:W-:Y:S01]  /*5660*/  FMUL R17, R16, UR4 ;  /* 0x0000000410117c20 */ /* 0x000fe20008400000 */
[----:B------:R-:W-:Y:S01]  /*5670*/  FFMA R7, R114, UR4, R7 ;  /* 0x0000000472077c23 */ /* 0x000fe20008000007 */
[----:B------:R-:W-:Y:S01]  /*5680*/  FFMA R4, R115, UR4, R4 ;  /* 0x0000000473047c23 */ /* 0x000fe20008000004 */
[-C--:B------:R-:W-:Y:S01]  /*5690*/  FMUL R125, R125, R132.reuse ;  /* 0x000000847d7d7220 */ /* 0x080fe20000400000 */
[----:B------:R-:W-:Y:S01]  /*56a0*/  FMUL R124, R124, R132 ;  /* 0x000000847c7c7220 */ /* 0x000fe20000400000 */
[----:B------:R-:W-:Y:S01]  /*56b0*/  FMUL R16, R19, UR4 ;  /* 0x0000000413107c20 */ /* 0x000fe20008400000 */
[----:B------:R-:W-:Y:S01]  /*56c0*/  FFMA R13, R116, UR4, R13 ;  /* 0x00000004740d7c23 */ /* 0x000fe2000800000d */
[----:B------:R-:W-:Y:S01]  /*56d0*/  FFMA R6, R117, UR4, R6 ;  /* 0x0000000475067c23 */ /* 0x000fe20008000006 */
[----:B------:R-:W-:Y:S01]  /*56e0*/  FMUL R19, R18, UR4 ;  /* 0x0000000412137c20 */ /* 0x000fe20008400000 */
[----:B------:R-:W-:Y:S01]  /*56f0*/  FFMA R15, R118, UR4, R15 ;  /* 0x00000004760f7c23 */ /* 0x000fe2000800000f */
[----:B------:R-:W-:Y:S01]  /*5700*/  FFMA R14, R119, UR4, R14 ;  /* 0x00000004770e7c23 */ /* 0x000fe2000800000e */
[----:B------:R-:W-:Y:S01]  /*5710*/  FFMA R9, R120, UR4, R9 ;  /* 0x0000000478097c23 */ /* 0x000fe20008000009 */
[----:B------:R-:W-:Y:S01]  /*5720*/  FFMA R20, R121, UR4, R20 ;  /* 0x0000000479147c23 */ /* 0x000fe20008000014 */
[----:B------:R-:W-:Y:S01]  /*5730*/  FFMA R11, R122, UR4, R11 ;  /* 0x000000047a0b7c23 */ /* 0x000fe2000800000b */
[----:B------:R-:W-:Y:S01]  /*5740*/  FFMA R8, R123, UR4, R8 ;  /* 0x000000047b087c23 */ /* 0x000fe20008000008 */
[----:B------:R-:W-:Y:S01]  /*5750*/  F2FP.BF16.F32.PACK_AB R5, R12, R5 ;  /* 0x000000050c05723e */ /* 0x000fe200000010ff */
[----:B------:R-:W-:Y:S01]  /*5760*/  BAR.SYNC.DEFER_BLOCKING 0x0 ;  /* 0x0000000000007b1d */ /* 0x000fe20000010000 */
[----:B------:R-:W-:Y:S01]  /*5770*/  FFMA R17, R124, UR4, R17 ;  /* 0x000000047c117c23 */ /* 0x000fe20008000011 */
[----:B------:R-:W-:Y:S01]  /*5780*/  FFMA R10, R125, UR4, R10 ;  /* 0x000000047d0a7c23 */ /* 0x000fe2000800000a */
[----:B------:R-:W-:Y:S01]  /*5790*/  F2FP.BF16.F32.PACK_AB R7, R4, R7 ;  /* 0x000000070407723e */ /* 0x000fe200000010ff */
[----:B------:R-:W-:Y:S01]  /*57a0*/  FFMA R19, R126, UR4, R19 ;  /* 0x000000047e137c23 */ /* 0x000fe20008000013 */
[----:B------:R-:W-:Y:S01]  /*57b0*/  FFMA R16, R127, UR4, R16 ;  /* 0x000000047f107c23 */ /* 0x000fe20008000010 */
[----:B------:R-:W-:-:S02]  /*57c0*/  F2FP.BF16.F32.PACK_AB R6, R6, R13 ;  /* 0x0000000d0606723e */ /* 0x000fc400000010ff */
[----:B------:R-:W-:Y:S02]  /*57d0*/  F2FP.BF16.F32.PACK_AB R15, R14, R15 ;  /* 0x0000000f0e0f723e */ /* 0x000fe400000010ff */
[----:B------:R-:W-:Y:S02]  /*57e0*/  F2FP.BF16.F32.PACK_AB R20, R20, R9 ;  /* 0x000000091414723e */ /* 0x000fe400000010ff */
[----:B------:R-:W-:Y:S02]  /*57f0*/  F2FP.BF16.F32.PACK_AB R11, R8, R11 ;  /* 0x0000000b080b723e */ /* 0x000fe400000010ff */
[----:B------:R-:W-:Y:S02]  /*5800*/  F2FP.BF16.F32.PACK_AB R17, R10, R17 ;  /* 0x000000110a11723e */ /* 0x000fe400000010ff */
[----:B------:R-:W-:Y:S01]  /*5810*/  F2FP.BF16.F32.PACK_AB R16, R16, R19 ;  /* 0x000000131010723e */ /* 0x000fe200000010ff */
[----:B------:R-:W-:Y:S04]  /*5820*/  STS [R32], R5 ;  /* 0x0000000520007388 */ /* 0x000fe80000000800 */
[----:B------:R-:W-:Y:S04]  /*5830*/  STS [R0], R7 ;  /* 0x0000000700007388 */ /* 0x000fe80000000800 */
[----:B------:R1:W-:Y:S04]  /*5840*/  STS [R33], R6 ;  /* 0x0000000621007388 */ /* 0x0003e80000000800 */
[----:B------:R-:W-:Y:S04]  /*5850*/  STS [R2], R15 ;  /* 0x0000000f02007388 */ /* 0x000fe80000000800 */
[----:B------:R-:W-:Y:S04]  /*5860*/  STS [R35], R20 ;  /* 0x0000001423007388 */ /* 0x000fe80000000800 */
[----:B------:R-:W-:Y:S04]  /*5870*/  STS [R38], R11 ;  /* 0x0000000b26007388 */ /* 0x000fe80000000800 */
[----:B------:R-:W-:Y:S04]  /*5880*/  STS [R34], R17 ;  /* 0x0000001122007388 */ /* 0x000fe80000000800 */
[----:B------:R-:W-:Y:S01]  /*5890*/  STS [R37], R16 ;  /* 0x0000001025007388 */ /* 0x000fe20000000800 */
[-C--:B------:R-:W-:Y:S01]  /*58a0*/  FMUL R51, R51, R28.reuse ;  /* 0x0000001c33337220 */ /* 0x080fe20000400000 */
[-C--:B------:R-:W-:Y:S01]  /*58b0*/  FMUL R50, R50, R28.reuse ;  /* 0x0000001c32327220 */ /* 0x080fe20000400000 */
[-C--:B------:R-:W-:Y:S01]  /*58c0*/  FMUL R55, R55, R28.reuse ;  /* 0x0000001c37377220 */ /* 0x080fe20000400000 */
[-C--:B------:R-:W-:Y:S01]  /*58d0*/  FMUL R54, R54, R28.reuse ;  /* 0x0000001c36367220 */ /* 0x080fe20000400000 */
[-C--:B------:R-:W-:Y:S01]  /*58e0*/  FMUL R59, R59, R28.reuse ;  /* 0x0000001c3b3b7220 */ /* 0x080fe20000400000 */
[----:B------:R-:W-:Y:S01]  /*58f0*/  FMUL R58, R58, R28 ;  /* 0x0000001c3a3a7220 */ /* 0x000fe20000400000 */
[----:B------:R-:W-:Y:S01]  /*5900*/  FMUL R24, R69, UR4 ;  /* 0x0000000445187c20 */ /* 0x000fe20008400000 */
[----:B------:R-:W-:Y:S01]  /*5910*/  FMUL R25, R68, UR4 ;  /* 0x0000000444197c20 */ /* 0x000fe20008400000 */
[----:B------:R-:W-:Y:S01]  /*5920*/  FMUL R26, R71, UR4 ;  /* 0x00000004471a7c20 */ /* 0x000fe20008400000 */
[----:B------:R-:W-:Y:S01]  /*5930*/  FMUL R27, R70, UR4 ;  /* 0x00000004461b7c20 */ /* 0x000fe20008400000 */
[----:B------:R-:W-:Y:S01]  /*5940*/  FMUL R28, R65, UR4 ;  /* 0x00000004411c7c20 */ /* 0x000fe20008400000 */
[----:B------:R-:W-:Y:S01]  /*5950*/  FMUL R29, R64, UR4 ;  /* 0x00000004401d7c20 */ /* 0x000fe20008400000 */
[----:B------:R-:W-:Y:S01]  /*5960*/  FMUL R30, R67, UR4 ;  /* 0x00000004431e7c20 */ /* 0x000fe20008400000 */
[----:B------:R-:W-:Y:S01]  /*5970*/  FMUL R31, R66, UR4 ;  /* 0x00000004421f7c20 */ /* 0x000fe20008400000 */
[----:B------:R-:W-:Y:S01]  /*5980*/  FFMA R25, R48, UR4, R25 ;  /* 0x0000000430197c23 */ /* 0x000fe20008000019 */
[----:B------:R-:W-:Y:S01]  /*5990*/  FFMA R24, R49, UR4, R24 ;  /* 0x0000000431187c23 */ /* 0x000fe20008000018 */
[----:B------:R-:W-:Y:S01]  /*59a0*/  FFMA R27, R50, UR4, R27 ;  /* 0x00000004321b7c23 */ /* 0x000fe2000800001b */
[----:B------:R-:W-:Y:S01]  /*59b0*/  FFMA R26, R51, UR4, R26 ;  /* 0x00000004331a7c23 */ /* 0x000fe2000800001a */
[----:B------:R-:W-:Y:S01]  /*59c0*/  BAR.SYNC.DEFER_BLOCKING 0x0 ;  /* 0x0000000000007b1d */ /* 0x000fe20000010000 */
[----:B------:R-:W-:Y:S01]  /*59d0*/  FFMA R29, R52, UR4, R29 ;  /* 0x00000004341d7c23 */ /* 0x000fe2000800001d */
[----:B------:R-:W-:Y:S01]  /*59e0*/  FFMA R28, R53, UR4, R28 ;  /* 0x00000004351c7c23 */ /* 0x000fe2000800001c */
[----:B------:R-:W-:Y:S01]  /*59f0*/  FFMA R31, R54, UR4, R31 ;  /* 0x00000004361f7c23 */ /* 0x000fe2000800001f */
[----:B------:R-:W-:Y:S01]  /*5a00*/  FFMA R30, R55, UR4, R30 ;  /* 0x00000004371e7c23 */ /* 0x000fe2000800001e */
[----:B------:R-:W-:Y:S01]  /*5a10*/  FMUL R40, R61, UR4 ;  /* 0x000000043d287c20 */ /* 0x000fe20008400000 */
[----:B------:R-:W-:Y:S01]  /*5a20*/  FMUL R39, R60, UR4 ;  /* 0x000000043c277c20 */ /* 0x000fe20008400000 */
[----:B------:R-:W2:Y:S04]  /*5a30*/  LDS.128 R48, [R36] ;  /* 0x0000000024307984 */ /* 0x000ea80000000c00 */
[----:B------:R-:W3:Y:S01]  /*5a40*/  LDS.128 R52, [R3+0x400] ;  /* 0x0004000003347984 */ /* 0x000ee20000000c00 */
[----:B------:R-:W-:Y:S01]  /*5a50*/  FMUL R42, R63, UR4 ;  /* 0x000000043f2a7c20 */ /* 0x000fe20008400000 */
[----:B------:R-:W-:Y:S01]  /*5a60*/  FMUL R41, R62, UR4 ;  /* 0x000000043e297c20 */ /* 0x000fe20008400000 */
[----:B------:R-:W-:Y:S01]  /*5a70*/  F2FP.BF16.F32.PACK_AB R45, R45, R44 ;  /* 0x0000002c2d2d723e */ /* 0x000fe200000010ff */
[----:B------:R-:W-:Y:S01]  /*5a80*/  BAR.SYNC.DEFER_BLOCKING 0x0 ;  /* 0x0000000000007b1d */ /* 0x000fe20000010000 */
[----:B------:R-:W-:Y:S01]  /*5a90*/  FFMA R39, R56, UR4, R39 ;  /* 0x0000000438277c23 */ /* 0x000fe20008000027 */
[----:B------:R-:W-:Y:S01]  /*5aa0*/  FFMA R40, R57, UR4, R40 ;  /* 0x0000000439287c23 */ /* 0x000fe20008000028 */
[----:B------:R-:W-:Y:S01]  /*5ab0*/  F2FP.BF16.F32.PACK_AB R47, R47, R46 ;  /* 0x0000002e2f2f723e */ /* 0x000fe200000010ff */
[----:B------:R-:W-:Y:S01]  /*5ac0*/  FFMA R41, R58, UR4, R41 ;  /* 0x000000043a297c23 */ /* 0x000fe20008000029 */
[----:B------:R-:W-:Y:S01]  /*5ad0*/  FFMA R42, R59, UR4, R42 ;  /* 0x000000043b2a7c23 */ /* 0x000fe2000800002a */
[----:B------:R-:W-:Y:S01]  /*5ae0*/  F2FP.BF16.F32.PACK_AB R24, R24, R25 ;  /* 0x000000191818723e */ /* 0x000fe200000010ff */
[----:B------:R-:W-:Y:S01]  /*5af0*/  ULDC.64 UR4, c[0x0][0x238] ;  /* 0x00008e0000047ab9 */ /* 0x000fe20000000a00 */
[----:B------:R-:W-:-:S02]  /*5b00*/  F2FP.BF16.F32.PACK_AB R27, R26, R27 ;  /* 0x0000001b1a1b723e */ /* 0x000fc400000010ff */
[----:B------:R-:W-:Y:S02]  /*5b10*/  F2FP.BF16.F32.PACK_AB R28, R28, R29 ;  /* 0x0000001d1c1c723e */ /* 0x000fe400000010ff */
[----:B------:R-:W-:Y:S02]  /*5b20*/  F2FP.BF16.F32.PACK_AB R31, R30, R31 ;  /* 0x0000001f1e1f723e */ /* 0x000fe400000010ff */
[----:B------:R-:W-:Y:S02]  /*5b30*/  F2FP.BF16.F32.PACK_AB R39, R40, R39 ;  /* 0x000000272827723e */ /* 0x000fe400000010ff */
[----:B------:R-:W-:Y:S01]  /*5b40*/  F2FP.BF16.F32.PACK_AB R42, R42, R41 ;  /* 0x000000292a2a723e */ /* 0x000fe200000010ff */
[----:B------:R-:W-:Y:S04]  /*5b50*/  STS [R32], R45 ;  /* 0x0000002d20007388 */ /* 0x000fe80000000800 */
[----:B------:R-:W-:Y:S04]  /*5b60*/  STS [R0], R47 ;  /* 0x0000002f00007388 */ /* 0x000fe80000000800 */
[----:B------:R-:W-:Y:S04]  /*5b70*/  STS [R33], R24 ;  /* 0x0000001821007388 */ /* 0x000fe80000000800 */
[----:B------:R-:W-:Y:S04]  /*5b80*/  STS [R2], R27 ;  /* 0x0000001b02007388 */ /* 0x000fe80000000800 */
[----:B------:R-:W-:Y:S04]  /*5b90*/  STS [R35], R28 ;  /* 0x0000001c23007388 */ /* 0x000fe80000000800 */
[----:B------:R-:W-:Y:S04]  /*5ba0*/  STS [R38], R31 ;  /* 0x0000001f26007388 */ /* 0x000fe80000000800 */
[----:B------:R-:W-:Y:S04]  /*5bb0*/  STS [R34], R39 ;  /* 0x0000002722007388 */ /* 0x000fe80000000800 */
[----:B------:R-:W-:Y:S01]  /*5bc0*/  STS [R37], R42 ;  /* 0x0000002a25007388 */ /* 0x000fe20000000800 */
[----:B------:R-:W-:Y:S01]  /*5bd0*/  BAR.SYNC.DEFER_BLOCKING 0x0 ;  /* 0x0000000000007b1d */ /* 0x000fe20000010000 */
[----:B------:R-:W-:-:S05]  /*5be0*/  IADD3 R129, P2, R129, UR4, RZ ;  /* 0x0000000481817c10 */ /* 0x000fca000ff5e0ff */
[----:B------:R-:W4:Y:S01]  /*5bf0*/  LDS.128 R12, [R36] ;  /* 0x00000000240c7984 */ /* 0x000f220000000c00 */
[----:B------:R-:W-:Y:S02]  /*5c00*/  IADD3.X R128, R128, UR5, RZ, P2, !PT ;  /* 0x0000000580807c10 */ /* 0x000fe400097fe4ff */
[-C--:B------:R-:W-:Y:S02]  /*5c10*/  IADD3 R4, P2, R140, R129.reuse, RZ ;  /* 0x000000818c047210 */ /* 0x080fe40007f5e0ff */
[-C--:B-1----:R-:W-:Y:S02]  /*5c20*/  IADD3 R6, P3, R142, R129.reuse, RZ ;  /* 0x000000818e067210 */ /* 0x082fe40007f7e0ff */
[----:B------:R-:W-:Y:S01]  /*5c30*/  IADD3 R8, P4, R144, R129, RZ ;  /* 0x0000008190087210 */ /* 0x000fe20007f9e0ff */
[--C-:B------:R-:W-:Y:S02]  /*5c40*/  IMAD.X R5, R133, 0x1, R128.reuse, P2 ;  /* 0x0000000185057824 */ /* 0x100fe400010e0680 */
[----:B------:R-:W-:-:S02]  /*5c50*/  IMAD.X R7, R141, 0x1, R128, P3 ;  /* 0x000000018d077824 */ /* 0x000fc400018e0680 */
[----:B------:R-:W-:Y:S01]  /*5c60*/  IMAD.X R9, R143, 0x1, R128, P4 ;  /* 0x000000018f097824 */ /* 0x000fe200020e0680 */
[----:B--2---:R1:W-:Y:S04]  /*5c70*/  @P5 STG.E.128 desc[UR6][R4.64], R48 ;  /* 0x0000003004005986 */ /* 0x0043e8000c101d06 */
[----:B---3--:R1:W-:Y:S04]  /*5c80*/  @P6 STG.E.128 desc[UR6][R6.64], R52 ;  /* 0x0000003406006986 */ /* 0x0083e8000c101d06 */
[----:B----4-:R1:W-:Y:S01]  /*5c90*/  @P1 STG.E.128 desc[UR6][R8.64], R12 ;  /* 0x0000000c08001986 */ /* 0x0103e2000c101d06 */
[----:B------:R-:W-:Y:S05]  /*5ca0*/  @!P0 EXIT ;  /* 0x000000000000894d */ /* 0x000fea0003800000 */
[----:B-1----:R-:W1:Y:S01]  /*5cb0*/  LDS.128 R4, [R3+0x400] ;  /* 0x0004000003047984 */ /* 0x002e620000000c00 */
[----:B------:R-:W-:-:S05]  /*5cc0*/  IADD3 R146, P0, R146, R129, RZ ;  /* 0x0000008192927210 */ /* 0x000fca0007f1e0ff */
[----:B------:R-:W-:-:S05]  /*5cd0*/  IMAD.X R147, R145, 0x1, R128, P0 ;  /* 0x0000000191937824 */ /* 0x000fca00000e0680 */
[----:B-1----:R-:W-:Y:S01]  /*5ce0*/  STG.E.128 desc[UR6][R146.64], R4 ;  /* 0x0000000492007986 */ /* 0x002fe2000c101d06 */
[----:B------:R-:W-:Y:S05]  /*5cf0*/  EXIT ;  /* 0x000000000000794d */ /* 0x000fea0003800000 */
.L_x_0:
[----:B------:R-:W-:-:S00]  /*5d00*/  BRA `(.L_x_0) ;  /* 0xfffffffc00fc7947 */ /* 0x000fc0000383ffff */
[----:B------:R-:W-:-:S00]  /*5d10*/  NOP ;  /* 0x0000000000007918 */ /* 0x000fc00000000000 */
        /* <DEDUP_REMOVED lines=14> */
.L_x_1:


//--------------------- .nv.shared.chunk_fwd_kernel_o --------------------------
	.section	.nv.shared.chunk_fwd_kernel_o,"aw",@nobits
	.sectionflags	@""
	.align	16
	.zero		1024


//--------------------- .nv.shared.reserved.0     --------------------------
	.section	.nv.shared.reserved.0,"aw",@nobits
	.weak		__nv_reservedSMEM_offset_0_alias
	.size		__nv_reservedSMEM_offset_0_alias, 0, 0
	.other		__nv_reservedSMEM_offset_0_alias,@"STO_CUDA_RESERVED_SHARED STV_DEFAULT"
__nv_reservedSMEM_offset_0_alias:
	.zero		0


//--------------------- .nv.constant0.chunk_fwd_kernel_o --------------------------
	.section	.nv.constant0.chunk_fwd_kernel_o,"a",@progbits
	.sectionflags	@""
	.align	4
.nv.constant0.chunk_fwd_kernel_o:
	.zero		592


//--------------------- SYMBOLS --------------------------

	.type		.nv.reservedSmem.offset0,@object
	.size		.nv.reservedSmem.offset0,0x4
